//
// Generated by NVIDIA NVVM Compiler
//
// Compiler Build ID: CL-36424714
// Cuda compilation tools, release 13.0, V13.0.88
// Based on NVVM 20.0.0
//

.version 9.0
.target sm_100
.address_size 64

	// .globl	_Z22dataRaceKernelSameWarpIfEvPT_S1_ii
.global .align 4 .b8 precalc_xorwow_matrix[102400];
.global .align 4 .b8 precalc_xorwow_offset_matrix[102400];
.global .align 4 .b8 mrg32k3aM1[2304];
.global .align 4 .b8 mrg32k3aM2[2304];
.global .align 4 .b8 mrg32k3aM1SubSeq[2016];
.global .align 4 .b8 mrg32k3aM2SubSeq[2016];
.global .align 4 .b8 mrg32k3aM1Seq[2304];
.global .align 4 .b8 mrg32k3aM2Seq[2304];
.const .align 8 .b8 __cr_lgamma_table[72];

.visible .entry _Z22dataRaceKernelSameWarpIfEvPT_S1_ii(
	.param .u64 .ptr .align 1 _Z22dataRaceKernelSameWarpIfEvPT_S1_ii_param_0,
	.param .u64 .ptr .align 1 _Z22dataRaceKernelSameWarpIfEvPT_S1_ii_param_1,
	.param .u32 _Z22dataRaceKernelSameWarpIfEvPT_S1_ii_param_2,
	.param .u32 _Z22dataRaceKernelSameWarpIfEvPT_S1_ii_param_3
)
{
	.reg .pred 	%p<3>;
	.reg .b32 	%r<7>;
	.reg .b32 	%f<3>;
	.reg .b64 	%rd<5>;

	ld.param.u64 	%rd3, [_Z22dataRaceKernelSameWarpIfEvPT_S1_ii_param_0];
	ld.param.u64 	%rd2, [_Z22dataRaceKernelSameWarpIfEvPT_S1_ii_param_1];
	ld.param.u32 	%r2, [_Z22dataRaceKernelSameWarpIfEvPT_S1_ii_param_2];
	ld.param.u32 	%r3, [_Z22dataRaceKernelSameWarpIfEvPT_S1_ii_param_3];
	cvta.to.global.u64 	%rd1, %rd3;
	mov.u32 	%r4, %tid.x;
	mov.u32 	%r5, %ctaid.x;
	mov.u32 	%r6, %ntid.x;
	mad.lo.s32 	%r1, %r5, %r6, %r4;
	setp.ne.s32 	%p1, %r1, %r2;
	@%p1 bra 	$L__BB0_2;
	cvt.rn.f32.s32 	%f2, %r2;
	st.global.f32 	[%rd1], %f2;
	bra.uni 	$L__BB0_4;
$L__BB0_2:
	setp.ne.s32 	%p2, %r1, %r3;
	@%p2 bra 	$L__BB0_4;
	ld.global.f32 	%f1, [%rd1];
	cvta.to.global.u64 	%rd4, %rd2;
	st.global.f32 	[%rd4], %f1;
$L__BB0_4:
	ret;

}
	// .globl	_Z22dataRaceKernelSameWarpIdEvPT_S1_ii
.visible .entry _Z22dataRaceKernelSameWarpIdEvPT_S1_ii(
	.param .u64 .ptr .align 1 _Z22dataRaceKernelSameWarpIdEvPT_S1_ii_param_0,
	.param .u64 .ptr .align 1 _Z22dataRaceKernelSameWarpIdEvPT_S1_ii_param_1,
	.param .u32 _Z22dataRaceKernelSameWarpIdEvPT_S1_ii_param_2,
	.param .u32 _Z22dataRaceKernelSameWarpIdEvPT_S1_ii_param_3
)
{
	.reg .pred 	%p<3>;
	.reg .b32 	%r<7>;
	.reg .b64 	%rd<5>;
	.reg .b64 	%fd<3>;

	ld.param.u64 	%rd3, [_Z22dataRaceKernelSameWarpIdEvPT_S1_ii_param_0];
	ld.param.u64 	%rd2, [_Z22dataRaceKernelSameWarpIdEvPT_S1_ii_param_1];
	ld.param.u32 	%r2, [_Z22dataRaceKernelSameWarpIdEvPT_S1_ii_param_2];
	ld.param.u32 	%r3, [_Z22dataRaceKernelSameWarpIdEvPT_S1_ii_param_3];
	cvta.to.global.u64 	%rd1, %rd3;
	mov.u32 	%r4, %tid.x;
	mov.u32 	%r5, %ctaid.x;
	mov.u32 	%r6, %ntid.x;
	mad.lo.s32 	%r1, %r5, %r6, %r4;
	setp.ne.s32 	%p1, %r1, %r2;
	@%p1 bra 	$L__BB1_2;
	cvt.rn.f64.s32 	%fd2, %r2;
	st.global.f64 	[%rd1], %fd2;
	bra.uni 	$L__BB1_4;
$L__BB1_2:
	setp.ne.s32 	%p2, %r1, %r3;
	@%p2 bra 	$L__BB1_4;
	ld.global.f64 	%fd1, [%rd1];
	cvta.to.global.u64 	%rd4, %rd2;
	st.global.f64 	[%rd4], %fd1;
$L__BB1_4:
	ret;

}
	// .globl	_Z22dataRaceKernelSameWarpIaEvPT_S1_ii
.visible .entry _Z22dataRaceKernelSameWarpIaEvPT_S1_ii(
	.param .u64 .ptr .align 1 _Z22dataRaceKernelSameWarpIaEvPT_S1_ii_param_0,
	.param .u64 .ptr .align 1 _Z22dataRaceKernelSameWarpIaEvPT_S1_ii_param_1,
	.param .u32 _Z22dataRaceKernelSameWarpIaEvPT_S1_ii_param_2,
	.param .u32 _Z22dataRaceKernelSameWarpIaEvPT_S1_ii_param_3
)
{
	.reg .pred 	%p<3>;
	.reg .b16 	%rs<2>;
	.reg .b32 	%r<7>;
	.reg .b64 	%rd<5>;

	ld.param.u64 	%rd3, [_Z22dataRaceKernelSameWarpIaEvPT_S1_ii_param_0];
	ld.param.u64 	%rd2, [_Z22dataRaceKernelSameWarpIaEvPT_S1_ii_param_1];
	ld.param.u32 	%r2, [_Z22dataRaceKernelSameWarpIaEvPT_S1_ii_param_2];
	ld.param.u32 	%r3, [_Z22dataRaceKernelSameWarpIaEvPT_S1_ii_param_3];
	cvta.to.global.u64 	%rd1, %rd3;
	mov.u32 	%r4, %tid.x;
	mov.u32 	%r5, %ctaid.x;
	mov.u32 	%r6, %ntid.x;
	mad.lo.s32 	%r1, %r5, %r6, %r4;
	setp.ne.s32 	%p1, %r1, %r2;
	@%p1 bra 	$L__BB2_2;
	st.global.u8 	[%rd1], %r2;
	bra.uni 	$L__BB2_4;
$L__BB2_2:
	setp.ne.s32 	%p2, %r1, %r3;
	@%p2 bra 	$L__BB2_4;
	ld.global.u8 	%rs1, [%rd1];
	cvta.to.global.u64 	%rd4, %rd2;
	st.global.u8 	[%rd4], %rs1;
$L__BB2_4:
	ret;

}
	// .globl	_Z22dataRaceKernelSameWarpIsEvPT_S1_ii
.visible .entry _Z22dataRaceKernelSameWarpIsEvPT_S1_ii(
	.param .u64 .ptr .align 1 _Z22dataRaceKernelSameWarpIsEvPT_S1_ii_param_0,
	.param .u64 .ptr .align 1 _Z22dataRaceKernelSameWarpIsEvPT_S1_ii_param_1,
	.param .u32 _Z22dataRaceKernelSameWarpIsEvPT_S1_ii_param_2,
	.param .u32 _Z22dataRaceKernelSameWarpIsEvPT_S1_ii_param_3
)
{
	.reg .pred 	%p<3>;
	.reg .b16 	%rs<2>;
	.reg .b32 	%r<7>;
	.reg .b64 	%rd<5>;

	ld.param.u64 	%rd3, [_Z22dataRaceKernelSameWarpIsEvPT_S1_ii_param_0];
	ld.param.u64 	%rd2, [_Z22dataRaceKernelSameWarpIsEvPT_S1_ii_param_1];
	ld.param.u32 	%r2, [_Z22dataRaceKernelSameWarpIsEvPT_S1_ii_param_2];
	ld.param.u32 	%r3, [_Z22dataRaceKernelSameWarpIsEvPT_S1_ii_param_3];
	cvta.to.global.u64 	%rd1, %rd3;
	mov.u32 	%r4, %tid.x;
	mov.u32 	%r5, %ctaid.x;
	mov.u32 	%r6, %ntid.x;
	mad.lo.s32 	%r1, %r5, %r6, %r4;
	setp.ne.s32 	%p1, %r1, %r2;
	@%p1 bra 	$L__BB3_2;
	st.global.u16 	[%rd1], %r2;
	bra.uni 	$L__BB3_4;
$L__BB3_2:
	setp.ne.s32 	%p2, %r1, %r3;
	@%p2 bra 	$L__BB3_4;
	ld.global.u16 	%rs1, [%rd1];
	cvta.to.global.u64 	%rd4, %rd2;
	st.global.u16 	[%rd4], %rs1;
$L__BB3_4:
	ret;

}
	// .globl	_Z22dataRaceKernelSameWarpIiEvPT_S1_ii
.visible .entry _Z22dataRaceKernelSameWarpIiEvPT_S1_ii(
	.param .u64 .ptr .align 1 _Z22dataRaceKernelSameWarpIiEvPT_S1_ii_param_0,
	.param .u64 .ptr .align 1 _Z22dataRaceKernelSameWarpIiEvPT_S1_ii_param_1,
	.param .u32 _Z22dataRaceKernelSameWarpIiEvPT_S1_ii_param_2,
	.param .u32 _Z22dataRaceKernelSameWarpIiEvPT_S1_ii_param_3
)
{
	.reg .pred 	%p<3>;
	.reg .b32 	%r<8>;
	.reg .b64 	%rd<5>;

	ld.param.u64 	%rd3, [_Z22dataRaceKernelSameWarpIiEvPT_S1_ii_param_0];
	ld.param.u64 	%rd2, [_Z22dataRaceKernelSameWarpIiEvPT_S1_ii_param_1];
	ld.param.u32 	%r2, [_Z22dataRaceKernelSameWarpIiEvPT_S1_ii_param_2];
	ld.param.u32 	%r3, [_Z22dataRaceKernelSameWarpIiEvPT_S1_ii_param_3];
	cvta.to.global.u64 	%rd1, %rd3;
	mov.u32 	%r4, %tid.x;
	mov.u32 	%r5, %ctaid.x;
	mov.u32 	%r6, %ntid.x;
	mad.lo.s32 	%r1, %r5, %r6, %r4;
	setp.ne.s32 	%p1, %r1, %r2;
	@%p1 bra 	$L__BB4_2;
	st.global.u32 	[%rd1], %r2;
	bra.uni 	$L__BB4_4;
$L__BB4_2:
	setp.ne.s32 	%p2, %r1, %r3;
	@%p2 bra 	$L__BB4_4;
	ld.global.u32 	%r7, [%rd1];
	cvta.to.global.u64 	%rd4, %rd2;
	st.global.u32 	[%rd4], %r7;
$L__BB4_4:
	ret;

}
	// .globl	_Z22dataRaceKernelSameWarpIlEvPT_S1_ii
.visible .entry _Z22dataRaceKernelSameWarpIlEvPT_S1_ii(
	.param .u64 .ptr .align 1 _Z22dataRaceKernelSameWarpIlEvPT_S1_ii_param_0,
	.param .u64 .ptr .align 1 _Z22dataRaceKernelSameWarpIlEvPT_S1_ii_param_1,
	.param .u32 _Z22dataRaceKernelSameWarpIlEvPT_S1_ii_param_2,
	.param .u32 _Z22dataRaceKernelSameWarpIlEvPT_S1_ii_param_3
)
{
	.reg .pred 	%p<3>;
	.reg .b32 	%r<7>;
	.reg .b64 	%rd<7>;

	ld.param.u64 	%rd3, [_Z22dataRaceKernelSameWarpIlEvPT_S1_ii_param_0];
	ld.param.u64 	%rd2, [_Z22dataRaceKernelSameWarpIlEvPT_S1_ii_param_1];
	ld.param.u32 	%r2, [_Z22dataRaceKernelSameWarpIlEvPT_S1_ii_param_2];
	ld.param.u32 	%r3, [_Z22dataRaceKernelSameWarpIlEvPT_S1_ii_param_3];
	cvta.to.global.u64 	%rd1, %rd3;
	mov.u32 	%r4, %tid.x;
	mov.u32 	%r5, %ctaid.x;
	mov.u32 	%r6, %ntid.x;
	mad.lo.s32 	%r1, %r5, %r6, %r4;
	setp.ne.s32 	%p1, %r1, %r2;
	@%p1 bra 	$L__BB5_2;
	cvt.s64.s32 	%rd6, %r2;
	st.global.u64 	[%rd1], %rd6;
	bra.uni 	$L__BB5_4;
$L__BB5_2:
	setp.ne.s32 	%p2, %r1, %r3;
	@%p2 bra 	$L__BB5_4;
	ld.global.u64 	%rd4, [%rd1];
	cvta.to.global.u64 	%rd5, %rd2;
	st.global.u64 	[%rd5], %rd4;
$L__BB5_4:
	ret;

}
	// .globl	_Z22dataRaceKernelSameWarpIhEvPT_S1_ii
.visible .entry _Z22dataRaceKernelSameWarpIhEvPT_S1_ii(
	.param .u64 .ptr .align 1 _Z22dataRaceKernelSameWarpIhEvPT_S1_ii_param_0,
	.param .u64 .ptr .align 1 _Z22dataRaceKernelSameWarpIhEvPT_S1_ii_param_1,
	.param .u32 _Z22dataRaceKernelSameWarpIhEvPT_S1_ii_param_2,
	.param .u32 _Z22dataRaceKernelSameWarpIhEvPT_S1_ii_param_3
)
{
	.reg .pred 	%p<3>;
	.reg .b16 	%rs<2>;
	.reg .b32 	%r<7>;
	.reg .b64 	%rd<5>;

	ld.param.u64 	%rd3, [_Z22dataRaceKernelSameWarpIhEvPT_S1_ii_param_0];
	ld.param.u64 	%rd2, [_Z22dataRaceKernelSameWarpIhEvPT_S1_ii_param_1];
	ld.param.u32 	%r2, [_Z22dataRaceKernelSameWarpIhEvPT_S1_ii_param_2];
	ld.param.u32 	%r3, [_Z22dataRaceKernelSameWarpIhEvPT_S1_ii_param_3];
	cvta.to.global.u64 	%rd1, %rd3;
	mov.u32 	%r4, %tid.x;
	mov.u32 	%r5, %ctaid.x;
	mov.u32 	%r6, %ntid.x;
	mad.lo.s32 	%r1, %r5, %r6, %r4;
	setp.ne.s32 	%p1, %r1, %r2;
	@%p1 bra 	$L__BB6_2;
	st.global.u8 	[%rd1], %r2;
	bra.uni 	$L__BB6_4;
$L__BB6_2:
	setp.ne.s32 	%p2, %r1, %r3;
	@%p2 bra 	$L__BB6_4;
	ld.global.u8 	%rs1, [%rd1];
	cvta.to.global.u64 	%rd4, %rd2;
	st.global.u8 	[%rd4], %rs1;
$L__BB6_4:
	ret;

}
	// .globl	_Z22dataRaceKernelSameWarpItEvPT_S1_ii
.visible .entry _Z22dataRaceKernelSameWarpItEvPT_S1_ii(
	.param .u64 .ptr .align 1 _Z22dataRaceKernelSameWarpItEvPT_S1_ii_param_0,
	.param .u64 .ptr .align 1 _Z22dataRaceKernelSameWarpItEvPT_S1_ii_param_1,
	.param .u32 _Z22dataRaceKernelSameWarpItEvPT_S1_ii_param_2,
	.param .u32 _Z22dataRaceKernelSameWarpItEvPT_S1_ii_param_3
)
{
	.reg .pred 	%p<3>;
	.reg .b16 	%rs<2>;
	.reg .b32 	%r<7>;
	.reg .b64 	%rd<5>;

	ld.param.u64 	%rd3, [_Z22dataRaceKernelSameWarpItEvPT_S1_ii_param_0];
	ld.param.u64 	%rd2, [_Z22dataRaceKernelSameWarpItEvPT_S1_ii_param_1];
	ld.param.u32 	%r2, [_Z22dataRaceKernelSameWarpItEvPT_S1_ii_param_2];
	ld.param.u32 	%r3, [_Z22dataRaceKernelSameWarpItEvPT_S1_ii_param_3];
	cvta.to.global.u64 	%rd1, %rd3;
	mov.u32 	%r4, %tid.x;
	mov.u32 	%r5, %ctaid.x;
	mov.u32 	%r6, %ntid.x;
	mad.lo.s32 	%r1, %r5, %r6, %r4;
	setp.ne.s32 	%p1, %r1, %r2;
	@%p1 bra 	$L__BB7_2;
	st.global.u16 	[%rd1], %r2;
	bra.uni 	$L__BB7_4;
$L__BB7_2:
	setp.ne.s32 	%p2, %r1, %r3;
	@%p2 bra 	$L__BB7_4;
	ld.global.u16 	%rs1, [%rd1];
	cvta.to.global.u64 	%rd4, %rd2;
	st.global.u16 	[%rd4], %rs1;
$L__BB7_4:
	ret;

}
	// .globl	_Z22dataRaceKernelSameWarpIjEvPT_S1_ii
.visible .entry _Z22dataRaceKernelSameWarpIjEvPT_S1_ii(
	.param .u64 .ptr .align 1 _Z22dataRaceKernelSameWarpIjEvPT_S1_ii_param_0,
	.param .u64 .ptr .align 1 _Z22dataRaceKernelSameWarpIjEvPT_S1_ii_param_1,
	.param .u32 _Z22dataRaceKernelSameWarpIjEvPT_S1_ii_param_2,
	.param .u32 _Z22dataRaceKernelSameWarpIjEvPT_S1_ii_param_3
)
{
	.reg .pred 	%p<3>;
	.reg .b32 	%r<8>;
	.reg .b64 	%rd<5>;

	ld.param.u64 	%rd3, [_Z22dataRaceKernelSameWarpIjEvPT_S1_ii_param_0];
	ld.param.u64 	%rd2, [_Z22dataRaceKernelSameWarpIjEvPT_S1_ii_param_1];
	ld.param.u32 	%r2, [_Z22dataRaceKernelSameWarpIjEvPT_S1_ii_param_2];
	ld.param.u32 	%r3, [_Z22dataRaceKernelSameWarpIjEvPT_S1_ii_param_3];
	cvta.to.global.u64 	%rd1, %rd3;
	mov.u32 	%r4, %tid.x;
	mov.u32 	%r5, %ctaid.x;
	mov.u32 	%r6, %ntid.x;
	mad.lo.s32 	%r1, %r5, %r6, %r4;
	setp.ne.s32 	%p1, %r1, %r2;
	@%p1 bra 	$L__BB8_2;
	st.global.u32 	[%rd1], %r2;
	bra.uni 	$L__BB8_4;
$L__BB8_2:
	setp.ne.s32 	%p2, %r1, %r3;
	@%p2 bra 	$L__BB8_4;
	ld.global.u32 	%r7, [%rd1];
	cvta.to.global.u64 	%rd4, %rd2;
	st.global.u32 	[%rd4], %r7;
$L__BB8_4:
	ret;

}
	// .globl	_Z22dataRaceKernelSameWarpImEvPT_S1_ii
.visible .entry _Z22dataRaceKernelSameWarpImEvPT_S1_ii(
	.param .u64 .ptr .align 1 _Z22dataRaceKernelSameWarpImEvPT_S1_ii_param_0,
	.param .u64 .ptr .align 1 _Z22dataRaceKernelSameWarpImEvPT_S1_ii_param_1,
	.param .u32 _Z22dataRaceKernelSameWarpImEvPT_S1_ii_param_2,
	.param .u32 _Z22dataRaceKernelSameWarpImEvPT_S1_ii_param_3
)
{
	.reg .pred 	%p<3>;
	.reg .b32 	%r<7>;
	.reg .b64 	%rd<7>;

	ld.param.u64 	%rd3, [_Z22dataRaceKernelSameWarpImEvPT_S1_ii_param_0];
	ld.param.u64 	%rd2, [_Z22dataRaceKernelSameWarpImEvPT_S1_ii_param_1];
	ld.param.u32 	%r2, [_Z22dataRaceKernelSameWarpImEvPT_S1_ii_param_2];
	ld.param.u32 	%r3, [_Z22dataRaceKernelSameWarpImEvPT_S1_ii_param_3];
	cvta.to.global.u64 	%rd1, %rd3;
	mov.u32 	%r4, %tid.x;
	mov.u32 	%r5, %ctaid.x;
	mov.u32 	%r6, %ntid.x;
	mad.lo.s32 	%r1, %r5, %r6, %r4;
	setp.ne.s32 	%p1, %r1, %r2;
	@%p1 bra 	$L__BB9_2;
	cvt.s64.s32 	%rd6, %r2;
	st.global.u64 	[%rd1], %rd6;
	bra.uni 	$L__BB9_4;
$L__BB9_2:
	setp.ne.s32 	%p2, %r1, %r3;
	@%p2 bra 	$L__BB9_4;
	ld.global.u64 	%rd4, [%rd1];
	cvta.to.global.u64 	%rd5, %rd2;
	st.global.u64 	[%rd5], %rd4;
$L__BB9_4:
	ret;

}
	// .globl	_Z22dataRaceKernelSameWarpI6__halfEvPT_S2_ii
.visible .entry _Z22dataRaceKernelSameWarpI6__halfEvPT_S2_ii(
	.param .u64 .ptr .align 1 _Z22dataRaceKernelSameWarpI6__halfEvPT_S2_ii_param_0,
	.param .u64 .ptr .align 1 _Z22dataRaceKernelSameWarpI6__halfEvPT_S2_ii_param_1,
	.param .u32 _Z22dataRaceKernelSameWarpI6__halfEvPT_S2_ii_param_2,
	.param .u32 _Z22dataRaceKernelSameWarpI6__halfEvPT_S2_ii_param_3
)
{
	.reg .pred 	%p<3>;
	.reg .b16 	%rs<3>;
	.reg .b32 	%r<8>;
	.reg .b64 	%rd<5>;

	ld.param.u64 	%rd3, [_Z22dataRaceKernelSameWarpI6__halfEvPT_S2_ii_param_0];
	ld.param.u64 	%rd2, [_Z22dataRaceKernelSameWarpI6__halfEvPT_S2_ii_param_1];
	ld.param.u32 	%r2, [_Z22dataRaceKernelSameWarpI6__halfEvPT_S2_ii_param_2];
	ld.param.u32 	%r3, [_Z22dataRaceKernelSameWarpI6__halfEvPT_S2_ii_param_3];
	cvta.to.global.u64 	%rd1, %rd3;
	mov.u32 	%r4, %tid.x;
	mov.u32 	%r5, %ctaid.x;
	mov.u32 	%r6, %ntid.x;
	mad.lo.s32 	%r1, %r5, %r6, %r4;
	setp.ne.s32 	%p1, %r1, %r2;
	@%p1 bra 	$L__BB10_2;
	// begin inline asm
	cvt.rn.f16.s32 %rs2, %r2;
	// end inline asm
	st.global.u16 	[%rd1], %rs2;
	bra.uni 	$L__BB10_4;
$L__BB10_2:
	setp.ne.s32 	%p2, %r1, %r3;
	@%p2 bra 	$L__BB10_4;
	ld.global.u16 	%rs1, [%rd1];
	cvta.to.global.u64 	%rd4, %rd2;
	st.global.u16 	[%rd4], %rs1;
$L__BB10_4:
	ret;

}


// ===== COMPILED SASS (sm_100) =====

	.target	sm_100

	.elftype	@"ET_EXEC"


//--------------------- .note.nv.tkinfo           --------------------------
	.section	.note.nv.tkinfo,"",@"SHT_NOTE"
	.sectionflags	@"SHF_NOTE_NV_TKINFO"
	.tkinfo
        /*0018*/ 	.word	0x00000002
        /*0030*/ 	.string	""
        /*0030*/ 	.string	"ptxas"
        /*0030*/ 	.string	"Cuda compilation tools, release 13.0, V13.0.88"
        /*0030*/ 	.string	"Build cuda_13.0.r13.0/compiler.36424714_0"
        /*0030*/ 	.string	"-arch sm_100 -m 64 "



//--------------------- .note.nv.cuinfo           --------------------------
	.section	.note.nv.cuinfo,"",@"SHT_NOTE"
	.sectionflags	@"SHF_NOTE_NV_CUINFO"
        /*0018*/ 	.short	0x0002
        /*001a*/ 	.short	0x0064
        /*001c*/ 	.short	0x0082
	.zero		2


//--------------------- .nv.info                  --------------------------
	.section	.nv.info,"",@"SHT_CUDA_INFO"
	.align	4


	//----- nvinfo : EIATTR_REGCOUNT
	.align		4
        /*0000*/ 	.byte	0x04, 0x2f
        /*0002*/ 	.short	(.L_10 - .L_9)
	.align		4
.L_9:
        /*0004*/ 	.word	index@(_Z22dataRaceKernelSameWarpIfEvPT_S1_ii)
        /*0008*/ 	.word	0x00000008


	//----- nvinfo : EIATTR_FRAME_SIZE
	.align		4
.L_10:
        /*000c*/ 	.byte	0x04, 0x11
        /*000e*/ 	.short	(.L_12 - .L_11)
	.align		4
.L_11:
        /*0010*/ 	.word	index@(_Z22dataRaceKernelSameWarpIfEvPT_S1_ii)
        /*0014*/ 	.word	0x00000000


	//----- nvinfo : EIATTR_REGCOUNT
	.align		4
.L_12:
        /*0018*/ 	.byte	0x04, 0x2f
        /*001a*/ 	.short	(.L_14 - .L_13)
	.align		4
.L_13:
        /*001c*/ 	.word	index@(_Z22dataRaceKernelSameWarpIdEvPT_S1_ii)
        /*0020*/ 	.word	0x00000008


	//----- nvinfo : EIATTR_FRAME_SIZE
	.align		4
.L_14:
        /*0024*/ 	.byte	0x04, 0x11
        /*0026*/ 	.short	(.L_16 - .L_15)
	.align		4
.L_15:
        /*0028*/ 	.word	index@(_Z22dataRaceKernelSameWarpIdEvPT_S1_ii)
        /*002c*/ 	.word	0x00000000


	//----- nvinfo : EIATTR_REGCOUNT
	.align		4
.L_16:
        /*0030*/ 	.byte	0x04, 0x2f
        /*0032*/ 	.short	(.L_18 - .L_17)
	.align		4
.L_17:
        /*0034*/ 	.word	index@(_Z22dataRaceKernelSameWarpIaEvPT_S1_ii)
        /*0038*/ 	.word	0x00000008


	//----- nvinfo : EIATTR_FRAME_SIZE
	.align		4
.L_18:
        /*003c*/ 	.byte	0x04, 0x11
        /*003e*/ 	.short	(.L_20 - .L_19)
	.align		4
.L_19:
        /*0040*/ 	.word	index@(_Z22dataRaceKernelSameWarpIaEvPT_S1_ii)
        /*0044*/ 	.word	0x00000000


	//----- nvinfo : EIATTR_REGCOUNT
	.align		4
.L_20:
        /*0048*/ 	.byte	0x04, 0x2f
        /*004a*/ 	.short	(.L_22 - .L_21)
	.align		4
.L_21:
        /*004c*/ 	.word	index@(_Z22dataRaceKernelSameWarpIsEvPT_S1_ii)
        /*0050*/ 	.word	0x00000008


	//----- nvinfo : EIATTR_FRAME_SIZE
	.align		4
.L_22:
        /*0054*/ 	.byte	0x04, 0x11
        /*0056*/ 	.short	(.L_24 - .L_23)
	.align		4
.L_23:
        /*0058*/ 	.word	index@(_Z22dataRaceKernelSameWarpIsEvPT_S1_ii)
        /*005c*/ 	.word	0x00000000


	//----- nvinfo : EIATTR_REGCOUNT
	.align		4
.L_24:
        /*0060*/ 	.byte	0x04, 0x2f
        /*0062*/ 	.short	(.L_26 - .L_25)
	.align		4
.L_25:
        /*0064*/ 	.word	index@(_Z22dataRaceKernelSameWarpIiEvPT_S1_ii)
        /*0068*/ 	.word	0x00000008


	//----- nvinfo : EIATTR_FRAME_SIZE
	.align		4
.L_26:
        /*006c*/ 	.byte	0x04, 0x11
        /*006e*/ 	.short	(.L_28 - .L_27)
	.align		4
.L_27:
        /*0070*/ 	.word	index@(_Z22dataRaceKernelSameWarpIiEvPT_S1_ii)
        /*0074*/ 	.word	0x00000000


	//----- nvinfo : EIATTR_REGCOUNT
	.align		4
.L_28:
        /*0078*/ 	.byte	0x04, 0x2f
        /*007a*/ 	.short	(.L_30 - .L_29)
	.align		4
.L_29:
        /*007c*/ 	.word	index@(_Z22dataRaceKernelSameWarpIlEvPT_S1_ii)
        /*0080*/ 	.word	0x0000000a


	//----- nvinfo : EIATTR_FRAME_SIZE
	.align		4
.L_30:
        /*0084*/ 	.byte	0x04, 0x11
        /*0086*/ 	.short	(.L_32 - .L_31)
	.align		4
.L_31:
        /*0088*/ 	.word	index@(_Z22dataRaceKernelSameWarpIlEvPT_S1_ii)
        /*008c*/ 	.word	0x00000000


	//----- nvinfo : EIATTR_REGCOUNT
	.align		4
.L_32:
        /*0090*/ 	.byte	0x04, 0x2f
        /*0092*/ 	.short	(.L_34 - .L_33)
	.align		4
.L_33:
        /*0094*/ 	.word	index@(_Z22dataRaceKernelSameWarpIhEvPT_S1_ii)
        /*0098*/ 	.word	0x00000008


	//----- nvinfo : EIATTR_FRAME_SIZE
	.align		4
.L_34:
        /*009c*/ 	.byte	0x04, 0x11
        /*009e*/ 	.short	(.L_36 - .L_35)
	.align		4
.L_35:
        /*00a0*/ 	.word	index@(_Z22dataRaceKernelSameWarpIhEvPT_S1_ii)
        /*00a4*/ 	.word	0x00000000


	//----- nvinfo : EIATTR_REGCOUNT
	.align		4
.L_36:
        /*00a8*/ 	.byte	0x04, 0x2f
        /*00aa*/ 	.short	(.L_38 - .L_37)
	.align		4
.L_37:
        /*00ac*/ 	.word	index@(_Z22dataRaceKernelSameWarpItEvPT_S1_ii)
        /*00b0*/ 	.word	0x00000008


	//----- nvinfo : EIATTR_FRAME_SIZE
	.align		4
.L_38:
        /*00b4*/ 	.byte	0x04, 0x11
        /*00b6*/ 	.short	(.L_40 - .L_39)
	.align		4
.L_39:
        /*00b8*/ 	.word	index@(_Z22dataRaceKernelSameWarpItEvPT_S1_ii)
        /*00bc*/ 	.word	0x00000000


	//----- nvinfo : EIATTR_REGCOUNT
	.align		4
.L_40:
        /*00c0*/ 	.byte	0x04, 0x2f
        /*00c2*/ 	.short	(.L_42 - .L_41)
	.align		4
.L_41:
        /*00c4*/ 	.word	index@(_Z22dataRaceKernelSameWarpIjEvPT_S1_ii)
        /*00c8*/ 	.word	0x00000008


	//----- nvinfo : EIATTR_FRAME_SIZE
	.align		4
.L_42:
        /*00cc*/ 	.byte	0x04, 0x11
        /*00ce*/ 	.short	(.L_44 - .L_43)
	.align		4
.L_43:
        /*00d0*/ 	.word	index@(_Z22dataRaceKernelSameWarpIjEvPT_S1_ii)
        /*00d4*/ 	.word	0x00000000


	//----- nvinfo : EIATTR_REGCOUNT
	.align		4
.L_44:
        /*00d8*/ 	.byte	0x04, 0x2f
        /*00da*/ 	.short	(.L_46 - .L_45)
	.align		4
.L_45:
        /*00dc*/ 	.word	index@(_Z22dataRaceKernelSameWarpImEvPT_S1_ii)
        /*00e0*/ 	.word	0x0000000a


	//----- nvinfo : EIATTR_FRAME_SIZE
	.align		4
.L_46:
        /*00e4*/ 	.byte	0x04, 0x11
        /*00e6*/ 	.short	(.L_48 - .L_47)
	.align		4
.L_47:
        /*00e8*/ 	.word	index@(_Z22dataRaceKernelSameWarpImEvPT_S1_ii)
        /*00ec*/ 	.word	0x00000000


	//----- nvinfo : EIATTR_REGCOUNT
	.align		4
.L_48:
        /*00f0*/ 	.byte	0x04, 0x2f
        /*00f2*/ 	.short	(.L_50 - .L_49)
	.align		4
.L_49:
        /*00f4*/ 	.word	index@(_Z22dataRaceKernelSameWarpI6__halfEvPT_S2_ii)
        /*00f8*/ 	.word	0x00000008


	//----- nvinfo : EIATTR_FRAME_SIZE
	.align		4
.L_50:
        /*00fc*/ 	.byte	0x04, 0x11
        /*00fe*/ 	.short	(.L_52 - .L_51)
	.align		4
.L_51:
        /*0100*/ 	.word	index@(_Z22dataRaceKernelSameWarpI6__halfEvPT_S2_ii)
        /*0104*/ 	.word	0x00000000


	//----- nvinfo : EIATTR_MIN_STACK_SIZE
	.align		4
.L_52:
        /*0108*/ 	.byte	0x04, 0x12
        /*010a*/ 	.short	(.L_54 - .L_53)
	.align		4
.L_53:
        /*010c*/ 	.word	index@(_Z22dataRaceKernelSameWarpI6__halfEvPT_S2_ii)
        /*0110*/ 	.word	0x00000000


	//----- nvinfo : EIATTR_MIN_STACK_SIZE
	.align		4
.L_54:
        /*0114*/ 	.byte	0x04, 0x12
        /*0116*/ 	.short	(.L_56 - .L_55)
	.align		4
.L_55:
        /*0118*/ 	.word	index@(_Z22dataRaceKernelSameWarpImEvPT_S1_ii)
        /*011c*/ 	.word	0x00000000


	//----- nvinfo : EIATTR_MIN_STACK_SIZE
	.align		4
.L_56:
        /*0120*/ 	.byte	0x04, 0x12
        /*0122*/ 	.short	(.L_58 - .L_57)
	.align		4
.L_57:
        /*0124*/ 	.word	index@(_Z22dataRaceKernelSameWarpIjEvPT_S1_ii)
        /*0128*/ 	.word	0x00000000


	//----- nvinfo : EIATTR_MIN_STACK_SIZE
	.align		4
.L_58:
        /*012c*/ 	.byte	0x04, 0x12
        /*012e*/ 	.short	(.L_60 - .L_59)
	.align		4
.L_59:
        /*0130*/ 	.word	index@(_Z22dataRaceKernelSameWarpItEvPT_S1_ii)
        /*0134*/ 	.word	0x00000000


	//----- nvinfo : EIATTR_MIN_STACK_SIZE
	.align		4
.L_60:
        /*0138*/ 	.byte	0x04, 0x12
        /*013a*/ 	.short	(.L_62 - .L_61)
	.align		4
.L_61:
        /*013c*/ 	.word	index@(_Z22dataRaceKernelSameWarpIhEvPT_S1_ii)
        /*0140*/ 	.word	0x00000000


	//----- nvinfo : EIATTR_MIN_STACK_SIZE
	.align		4
.L_62:
        /*0144*/ 	.byte	0x04, 0x12
        /*0146*/ 	.short	(.L_64 - .L_63)
	.align		4
.L_63:
        /*0148*/ 	.word	index@(_Z22dataRaceKernelSameWarpIlEvPT_S1_ii)
        /*014c*/ 	.word	0x00000000


	//----- nvinfo : EIATTR_MIN_STACK_SIZE
	.align		4
.L_64:
        /*0150*/ 	.byte	0x04, 0x12
        /*0152*/ 	.short	(.L_66 - .L_65)
	.align		4
.L_65:
        /*0154*/ 	.word	index@(_Z22dataRaceKernelSameWarpIiEvPT_S1_ii)
        /*0158*/ 	.word	0x00000000


	//----- nvinfo : EIATTR_MIN_STACK_SIZE
	.align		4
.L_66:
        /*015c*/ 	.byte	0x04, 0x12
        /*015e*/ 	.short	(.L_68 - .L_67)
	.align		4
.L_67:
        /*0160*/ 	.word	index@(_Z22dataRaceKernelSameWarpIsEvPT_S1_ii)
        /*0164*/ 	.word	0x00000000


	//----- nvinfo : EIATTR_MIN_STACK_SIZE
	.align		4
.L_68:
        /*0168*/ 	.byte	0x04, 0x12
        /*016a*/ 	.short	(.L_70 - .L_69)
	.align		4
.L_69:
        /*016c*/ 	.word	index@(_Z22dataRaceKernelSameWarpIaEvPT_S1_ii)
        /*0170*/ 	.word	0x00000000


	//----- nvinfo : EIATTR_MIN_STACK_SIZE
	.align		4
.L_70:
        /*0174*/ 	.byte	0x04, 0x12
        /*0176*/ 	.short	(.L_72 - .L_71)
	.align		4
.L_71:
        /*0178*/ 	.word	index@(_Z22dataRaceKernelSameWarpIdEvPT_S1_ii)
        /*017c*/ 	.word	0x00000000


	//----- nvinfo : EIATTR_MIN_STACK_SIZE
	.align		4
.L_72:
        /*0180*/ 	.byte	0x04, 0x12
        /*0182*/ 	.short	(.L_74 - .L_73)
	.align		4
.L_73:
        /*0184*/ 	.word	index@(_Z22dataRaceKernelSameWarpIfEvPT_S1_ii)
        /*0188*/ 	.word	0x00000000
.L_74:


//--------------------- .nv.compat                --------------------------
	.section	.nv.compat,"",@"SHT_CUDA_COMPAT_INFO"
	.align	4
        /*0000*/ 	.byte	0x02, 0x09, 0x00, 0x00, 0x02, 0x02, 0x01, 0x00, 0x02, 0x05, 0x05, 0x00, 0x03, 0x07, 0x01, 0x01
        /*0010*/ 	.byte	0x02, 0x03, 0x00, 0x00, 0x02, 0x06, 0x01, 0x00, 0x04, 0x0b, 0x08, 0x00, 0x09, 0x00, 0x00, 0x00
        /*0020*/ 	.byte	0x00, 0x00, 0x00, 0x00


//--------------------- .nv.info._Z22dataRaceKernelSameWarpI6__halfEvPT_S2_ii --------------------------
	.section	.nv.info._Z22dataRaceKernelSameWarpI6__halfEvPT_S2_ii,"",@"SHT_CUDA_INFO"
	.sectionflags	@""
	.align	4


	//----- nvinfo : EIATTR_CUDA_API_VERSION
	.align		4
        /*0000*/ 	.byte	0x04, 0x37
        /*0002*/ 	.short	(.L_76 - .L_75)
.L_75:
        /*0004*/ 	.word	0x00000082


	//----- nvinfo : EIATTR_KPARAM_INFO
	.align		4
.L_76:
        /*0008*/ 	.byte	0x04, 0x17
        /*000a*/ 	.short	(.L_78 - .L_77)
.L_77:
        /*000c*/ 	.word	0x00000000
        /*0010*/ 	.short	0x0003
        /*0012*/ 	.short	0x0014
        /*0014*/ 	.byte	0x00, 0xf0, 0x11, 0x00


	//----- nvinfo : EIATTR_KPARAM_INFO
	.align		4
.L_78:
        /*0018*/ 	.byte	0x04, 0x17
        /*001a*/ 	.short	(.L_80 - .L_79)
.L_79:
        /*001c*/ 	.word	0x00000000
        /*0020*/ 	.short	0x0002
        /*0022*/ 	.short	0x0010
        /*0024*/ 	.byte	0x00, 0xf0, 0x11, 0x00


	//----- nvinfo : EIATTR_KPARAM_INFO
	.align		4
.L_80:
        /*0028*/ 	.byte	0x04, 0x17
        /*002a*/ 	.short	(.L_82 - .L_81)
.L_81:
        /*002c*/ 	.word	0x00000000
        /*0030*/ 	.short	0x0001
        /*0032*/ 	.short	0x0008
        /*0034*/ 	.byte	0x00, 0xf5, 0x21, 0x00


	//----- nvinfo : EIATTR_KPARAM_INFO
	.align		4
.L_82:
        /*0038*/ 	.byte	0x04, 0x17
        /*003a*/ 	.short	(.L_84 - .L_83)
.L_83:
        /*003c*/ 	.word	0x00000000
        /*0040*/ 	.short	0x0000
        /*0042*/ 	.short	0x0000
        /*0044*/ 	.byte	0x00, 0xf5, 0x21, 0x00


	//----- nvinfo : EIATTR_SPARSE_MMA_MASK
	.align		4
.L_84:
        /*0048*/ 	.byte	0x03, 0x50
        /*004a*/ 	.short	0x0000


	//----- nvinfo : EIATTR_MAXREG_COUNT
	.align		4
        /*004c*/ 	.byte	0x03, 0x1b
        /*004e*/ 	.short	0x00ff


	//----- nvinfo : EIATTR_MERCURY_ISA_VERSION
	.align		4
        /*0050*/ 	.byte	0x03, 0x5f
        /*0052*/ 	.short	0x0101


	//----- nvinfo : EIATTR_VRC_CTA_INIT_COUNT
	.align		4
        /*0054*/ 	.byte	0x02, 0x4a
	.zero		1
	.zero		1


	//----- nvinfo : EIATTR_EXIT_INSTR_OFFSETS
	.align		4
        /*0058*/ 	.byte	0x04, 0x1c
        /*005a*/ 	.short	(.L_86 - .L_85)


	//   ....[0]....
.L_85:
        /*005c*/ 	.word	0x000000b0


	//   ....[1]....
        /*0060*/ 	.word	0x000000e0


	//   ....[2]....
        /*0064*/ 	.word	0x00000130


	//----- nvinfo : EIATTR_CBANK_PARAM_SIZE
	.align		4
.L_86:
        /*0068*/ 	.byte	0x03, 0x19
        /*006a*/ 	.short	0x0018


	//----- nvinfo : EIATTR_PARAM_CBANK
	.align		4
        /*006c*/ 	.byte	0x04, 0x0a
        /*006e*/ 	.short	(.L_88 - .L_87)
	.align		4
.L_87:
        /*0070*/ 	.word	index@(.nv.constant0._Z22dataRaceKernelSameWarpI6__halfEvPT_S2_ii)
        /*0074*/ 	.short	0x0380
        /*0076*/ 	.short	0x0018


	//----- nvinfo : EIATTR_SW_WAR
	.align		4
.L_88:
        /*0078*/ 	.byte	0x04, 0x36
        /*007a*/ 	.short	(.L_90 - .L_89)
.L_89:
        /*007c*/ 	.word	0x00000008
.L_90:


//--------------------- .nv.info._Z22dataRaceKernelSameWarpImEvPT_S1_ii --------------------------
	.section	.nv.info._Z22dataRaceKernelSameWarpImEvPT_S1_ii,"",@"SHT_CUDA_INFO"
	.sectionflags	@""
	.align	4


	//----- nvinfo : EIATTR_CUDA_API_VERSION
	.align		4
        /*0000*/ 	.byte	0x04, 0x37
        /*0002*/ 	.short	(.L_92 - .L_91)
.L_91:
        /*0004*/ 	.word	0x00000082


	//----- nvinfo : EIATTR_KPARAM_INFO
	.align		4
.L_92:
        /*0008*/ 	.byte	0x04, 0x17
        /*000a*/ 	.short	(.L_94 - .L_93)
.L_93:
        /*000c*/ 	.word	0x00000000
        /*0010*/ 	.short	0x0003
        /*0012*/ 	.short	0x0014
        /*0014*/ 	.byte	0x00, 0xf0, 0x11, 0x00


	//----- nvinfo : EIATTR_KPARAM_INFO
	.align		4
.L_94:
        /*0018*/ 	.byte	0x04, 0x17
        /*001a*/ 	.short	(.L_96 - .L_95)
.L_95:
        /*001c*/ 	.word	0x00000000
        /*0020*/ 	.short	0x0002
        /*0022*/ 	.short	0x0010
        /*0024*/ 	.byte	0x00, 0xf0, 0x11, 0x00


	//----- nvinfo : EIATTR_KPARAM_INFO
	.align		4
.L_96:
        /*0028*/ 	.byte	0x04, 0x17
        /*002a*/ 	.short	(.L_98 - .L_97)
.L_97:
        /*002c*/ 	.word	0x00000000
        /*0030*/ 	.short	0x0001
        /*0032*/ 	.short	0x0008
        /*0034*/ 	.byte	0x00, 0xf5, 0x21, 0x00


	//----- nvinfo : EIATTR_KPARAM_INFO
	.align		4
.L_98:
        /*0038*/ 	.byte	0x04, 0x17
        /*003a*/ 	.short	(.L_100 - .L_99)
.L_99:
        /*003c*/ 	.word	0x00000000
        /*0040*/ 	.short	0x0000
        /*0042*/ 	.short	0x0000
        /*0044*/ 	.byte	0x00, 0xf5, 0x21, 0x00


	//----- nvinfo : EIATTR_SPARSE_MMA_MASK
	.align		4
.L_100:
        /*0048*/ 	.byte	0x03, 0x50
        /*004a*/ 	.short	0x0000


	//----- nvinfo : EIATTR_MAXREG_COUNT
	.align		4
        /*004c*/ 	.byte	0x03, 0x1b
        /*004e*/ 	.short	0x00ff


	//----- nvinfo : EIATTR_MERCURY_ISA_VERSION
	.align		4
        /*0050*/ 	.byte	0x03, 0x5f
        /*0052*/ 	.short	0x0101


	//----- nvinfo : EIATTR_VRC_CTA_INIT_COUNT
	.align		4
        /*0054*/ 	.byte	0x02, 0x4a
	.zero		1
	.zero		1


	//----- nvinfo : EIATTR_EXIT_INSTR_OFFSETS
	.align		4
        /*0058*/ 	.byte	0x04, 0x1c
        /*005a*/ 	.short	(.L_102 - .L_101)


	//   ....[0]....
.L_101:
        /*005c*/ 	.word	0x000000b0


	//   ....[1]....
        /*0060*/ 	.word	0x000000e0


	//   ....[2]....
        /*0064*/ 	.word	0x00000130


	//----- nvinfo : EIATTR_CBANK_PARAM_SIZE
	.align		4
.L_102:
        /*0068*/ 	.byte	0x03, 0x19
        /*006a*/ 	.short	0x0018


	//----- nvinfo : EIATTR_PARAM_CBANK
	.align		4
        /*006c*/ 	.byte	0x04, 0x0a
        /*006e*/ 	.short	(.L_104 - .L_103)
	.align		4
.L_103:
        /*0070*/ 	.word	index@(.nv.constant0._Z22dataRaceKernelSameWarpImEvPT_S1_ii)
        /*0074*/ 	.short	0x0380
        /*0076*/ 	.short	0x0018


	//----- nvinfo : EIATTR_SW_WAR
	.align		4
.L_104:
        /*0078*/ 	.byte	0x04, 0x36
        /*007a*/ 	.short	(.L_106 - .L_105)
.L_105:
        /*007c*/ 	.word	0x00000008
.L_106:


//--------------------- .nv.info._Z22dataRaceKernelSameWarpIjEvPT_S1_ii --------------------------
	.section	.nv.info._Z22dataRaceKernelSameWarpIjEvPT_S1_ii,"",@"SHT_CUDA_INFO"
	.sectionflags	@""
	.align	4


	//----- nvinfo : EIATTR_CUDA_API_VERSION
	.align		4
        /*0000*/ 	.byte	0x04, 0x37
        /*0002*/ 	.short	(.L_108 - .L_107)
.L_107:
        /*0004*/ 	.word	0x00000082


	//----- nvinfo : EIATTR_KPARAM_INFO
	.align		4
.L_108:
        /*0008*/ 	.byte	0x04, 0x17
        /*000a*/ 	.short	(.L_110 - .L_109)
.L_109:
        /*000c*/ 	.word	0x00000000
        /*0010*/ 	.short	0x0003
        /*0012*/ 	.short	0x0014
        /*0014*/ 	.byte	0x00, 0xf0, 0x11, 0x00


	//----- nvinfo : EIATTR_KPARAM_INFO
	.align		4
.L_110:
        /*0018*/ 	.byte	0x04, 0x17
        /*001a*/ 	.short	(.L_112 - .L_111)
.L_111:
        /*001c*/ 	.word	0x00000000
        /*0020*/ 	.short	0x0002
        /*0022*/ 	.short	0x0010
        /*0024*/ 	.byte	0x00, 0xf0, 0x11, 0x00


	//----- nvinfo : EIATTR_KPARAM_INFO
	.align		4
.L_112:
        /*0028*/ 	.byte	0x04, 0x17
        /*002a*/ 	.short	(.L_114 - .L_113)
.L_113:
        /*002c*/ 	.word	0x00000000
        /*0030*/ 	.short	0x0001
        /*0032*/ 	.short	0x0008
        /*0034*/ 	.byte	0x00, 0xf5, 0x21, 0x00


	//----- nvinfo : EIATTR_KPARAM_INFO
	.align		4
.L_114:
        /*0038*/ 	.byte	0x04, 0x17
        /*003a*/ 	.short	(.L_116 - .L_115)
.L_115:
        /*003c*/ 	.word	0x00000000
        /*0040*/ 	.short	0x0000
        /*0042*/ 	.short	0x0000
        /*0044*/ 	.byte	0x00, 0xf5, 0x21, 0x00


	//----- nvinfo : EIATTR_SPARSE_MMA_MASK
	.align		4
.L_116:
        /*0048*/ 	.byte	0x03, 0x50
        /*004a*/ 	.short	0x0000


	//----- nvinfo : EIATTR_MAXREG_COUNT
	.align		4
        /*004c*/ 	.byte	0x03, 0x1b
        /*004e*/ 	.short	0x00ff


	//----- nvinfo : EIATTR_MERCURY_ISA_VERSION
	.align		4
        /*0050*/ 	.byte	0x03, 0x5f
        /*0052*/ 	.short	0x0101


	//----- nvinfo : EIATTR_VRC_CTA_INIT_COUNT
	.align		4
        /*0054*/ 	.byte	0x02, 0x4a
	.zero		1
	.zero		1


	//----- nvinfo : EIATTR_EXIT_INSTR_OFFSETS
	.align		4
        /*0058*/ 	.byte	0x04, 0x1c
        /*005a*/ 	.short	(.L_118 - .L_117)


	//   ....[0]....
.L_117:
        /*005c*/ 	.word	0x000000a0


	//   ....[1]....
        /*0060*/ 	.word	0x000000d0


	//   ....[2]....
        /*0064*/ 	.word	0x00000120


	//----- nvinfo : EIATTR_CBANK_PARAM_SIZE
	.align		4
.L_118:
        /*0068*/ 	.byte	0x03, 0x19
        /*006a*/ 	.short	0x0018


	//----- nvinfo : EIATTR_PARAM_CBANK
	.align		4
        /*006c*/ 	.byte	0x04, 0x0a
        /*006e*/ 	.short	(.L_120 - .L_119)
	.align		4
.L_119:
        /*0070*/ 	.word	index@(.nv.constant0._Z22dataRaceKernelSameWarpIjEvPT_S1_ii)
        /*0074*/ 	.short	0x0380
        /*0076*/ 	.short	0x0018


	//----- nvinfo : EIATTR_SW_WAR
	.align		4
.L_120:
        /*0078*/ 	.byte	0x04, 0x36
        /*007a*/ 	.short	(.L_122 - .L_121)
.L_121:
        /*007c*/ 	.word	0x00000008
.L_122:


//--------------------- .nv.info._Z22dataRaceKernelSameWarpItEvPT_S1_ii --------------------------
	.section	.nv.info._Z22dataRaceKernelSameWarpItEvPT_S1_ii,"",@"SHT_CUDA_INFO"
	.sectionflags	@""
	.align	4


	//----- nvinfo : EIATTR_CUDA_API_VERSION
	.align		4
        /*0000*/ 	.byte	0x04, 0x37
        /*0002*/ 	.short	(.L_124 - .L_123)
.L_123:
        /*0004*/ 	.word	0x00000082


	//----- nvinfo : EIATTR_KPARAM_INFO
	.align		4
.L_124:
        /*0008*/ 	.byte	0x04, 0x17
        /*000a*/ 	.short	(.L_126 - .L_125)
.L_125:
        /*000c*/ 	.word	0x00000000
        /*0010*/ 	.short	0x0003
        /*0012*/ 	.short	0x0014
        /*0014*/ 	.byte	0x00, 0xf0, 0x11, 0x00


	//----- nvinfo : EIATTR_KPARAM_INFO
	.align		4
.L_126:
        /*0018*/ 	.byte	0x04, 0x17
        /*001a*/ 	.short	(.L_128 - .L_127)
.L_127:
        /*001c*/ 	.word	0x00000000
        /*0020*/ 	.short	0x0002
        /*0022*/ 	.short	0x0010
        /*0024*/ 	.byte	0x00, 0xf0, 0x11, 0x00


	//----- nvinfo : EIATTR_KPARAM_INFO
	.align		4
.L_128:
        /*0028*/ 	.byte	0x04, 0x17
        /*002a*/ 	.short	(.L_130 - .L_129)
.L_129:
        /*002c*/ 	.word	0x00000000
        /*0030*/ 	.short	0x0001
        /*0032*/ 	.short	0x0008
        /*0034*/ 	.byte	0x00, 0xf5, 0x21, 0x00


	//----- nvinfo : EIATTR_KPARAM_INFO
	.align		4
.L_130:
        /*0038*/ 	.byte	0x04, 0x17
        /*003a*/ 	.short	(.L_132 - .L_131)
.L_131:
        /*003c*/ 	.word	0x00000000
        /*0040*/ 	.short	0x0000
        /*0042*/ 	.short	0x0000
        /*0044*/ 	.byte	0x00, 0xf5, 0x21, 0x00


	//----- nvinfo : EIATTR_SPARSE_MMA_MASK
	.align		4
.L_132:
        /*0048*/ 	.byte	0x03, 0x50
        /*004a*/ 	.short	0x0000


	//----- nvinfo : EIATTR_MAXREG_COUNT
	.align		4
        /*004c*/ 	.byte	0x03, 0x1b
        /*004e*/ 	.short	0x00ff


	//----- nvinfo : EIATTR_MERCURY_ISA_VERSION
	.align		4
        /*0050*/ 	.byte	0x03, 0x5f
        /*0052*/ 	.short	0x0101


	//----- nvinfo : EIATTR_VRC_CTA_INIT_COUNT
	.align		4
        /*0054*/ 	.byte	0x02, 0x4a
	.zero		1
	.zero		1


	//----- nvinfo : EIATTR_EXIT_INSTR_OFFSETS
	.align		4
        /*0058*/ 	.byte	0x04, 0x1c
        /*005a*/ 	.short	(.L_134 - .L_133)


	//   ....[0]....
.L_133:
        /*005c*/ 	.word	0x000000b0


	//   ....[1]....
        /*0060*/ 	.word	0x000000e0


	//   ....[2]....
        /*0064*/ 	.word	0x00000130


	//----- nvinfo : EIATTR_CBANK_PARAM_SIZE
	.align		4
.L_134:
        /*0068*/ 	.byte	0x03, 0x19
        /*006a*/ 	.short	0x0018


	//----- nvinfo : EIATTR_PARAM_CBANK
	.align		4
        /*006c*/ 	.byte	0x04, 0x0a
        /*006e*/ 	.short	(.L_136 - .L_135)
	.align		4
.L_135:
        /*0070*/ 	.word	index@(.nv.constant0._Z22dataRaceKernelSameWarpItEvPT_S1_ii)
        /*0074*/ 	.short	0x0380
        /*0076*/ 	.short	0x0018


	//----- nvinfo : EIATTR_SW_WAR
	.align		4
.L_136:
        /*0078*/ 	.byte	0x04, 0x36
        /*007a*/ 	.short	(.L_138 - .L_137)
.L_137:
        /*007c*/ 	.word	0x00000008
.L_138:


//--------------------- .nv.info._Z22dataRaceKernelSameWarpIhEvPT_S1_ii --------------------------
	.section	.nv.info._Z22dataRaceKernelSameWarpIhEvPT_S1_ii,"",@"SHT_CUDA_INFO"
	.sectionflags	@""
	.align	4


	//----- nvinfo : EIATTR_CUDA_API_VERSION
	.align		4
        /*0000*/ 	.byte	0x04, 0x37
        /*0002*/ 	.short	(.L_140 - .L_139)
.L_139:
        /*0004*/ 	.word	0x00000082


	//----- nvinfo : EIATTR_KPARAM_INFO
	.align		4
.L_140:
        /*0008*/ 	.byte	0x04, 0x17
        /*000a*/ 	.short	(.L_142 - .L_141)
.L_141:
        /*000c*/ 	.word	0x00000000
        /*0010*/ 	.short	0x0003
        /*0012*/ 	.short	0x0014
        /*0014*/ 	.byte	0x00, 0xf0, 0x11, 0x00


	//----- nvinfo : EIATTR_KPARAM_INFO
	.align		4
.L_142:
        /*0018*/ 	.byte	0x04, 0x17
        /*001a*/ 	.short	(.L_144 - .L_143)
.L_143:
        /*001c*/ 	.word	0x00000000
        /*0020*/ 	.short	0x0002
        /*0022*/ 	.short	0x0010
        /*0024*/ 	.byte	0x00, 0xf0, 0x11, 0x00


	//----- nvinfo : EIATTR_KPARAM_INFO
	.align		4
.L_144:
        /*0028*/ 	.byte	0x04, 0x17
        /*002a*/ 	.short	(.L_146 - .L_145)
.L_145:
        /*002c*/ 	.word	0x00000000
        /*0030*/ 	.short	0x0001
        /*0032*/ 	.short	0x0008
        /*0034*/ 	.byte	0x00, 0xf5, 0x21, 0x00


	//----- nvinfo : EIATTR_KPARAM_INFO
	.align		4
.L_146:
        /*0038*/ 	.byte	0x04, 0x17
        /*003a*/ 	.short	(.L_148 - .L_147)
.L_147:
        /*003c*/ 	.word	0x00000000
        /*0040*/ 	.short	0x0000
        /*0042*/ 	.short	0x0000
        /*0044*/ 	.byte	0x00, 0xf5, 0x21, 0x00


	//----- nvinfo : EIATTR_SPARSE_MMA_MASK
	.align		4
.L_148:
        /*0048*/ 	.byte	0x03, 0x50
        /*004a*/ 	.short	0x0000


	//----- nvinfo : EIATTR_MAXREG_COUNT
	.align		4
        /*004c*/ 	.byte	0x03, 0x1b
        /*004e*/ 	.short	0x00ff


	//----- nvinfo : EIATTR_MERCURY_ISA_VERSION
	.align		4
        /*0050*/ 	.byte	0x03, 0x5f
        /*0052*/ 	.short	0x0101


	//----- nvinfo : EIATTR_VRC_CTA_INIT_COUNT
	.align		4
        /*0054*/ 	.byte	0x02, 0x4a
	.zero		1
	.zero		1


	//----- nvinfo : EIATTR_EXIT_INSTR_OFFSETS
	.align		4
        /*0058*/ 	.byte	0x04, 0x1c
        /*005a*/ 	.short	(.L_150 - .L_149)


	//   ....[0]....
.L_149:
        /*005c*/ 	.word	0x000000b0


	//   ....[1]....
        /*0060*/ 	.word	0x000000e0


	//   ....[2]....
        /*0064*/ 	.word	0x00000130


	//----- nvinfo : EIATTR_CBANK_PARAM_SIZE
	.align		4
.L_150:
        /*0068*/ 	.byte	0x03, 0x19
        /*006a*/ 	.short	0x0018


	//----- nvinfo : EIATTR_PARAM_CBANK
	.align		4
        /*006c*/ 	.byte	0x04, 0x0a
        /*006e*/ 	.short	(.L_152 - .L_151)
	.align		4
.L_151:
        /*0070*/ 	.word	index@(.nv.constant0._Z22dataRaceKernelSameWarpIhEvPT_S1_ii)
        /*0074*/ 	.short	0x0380
        /*0076*/ 	.short	0x0018


	//----- nvinfo : EIATTR_SW_WAR
	.align		4
.L_152:
        /*0078*/ 	.byte	0x04, 0x36
        /*007a*/ 	.short	(.L_154 - .L_153)
.L_153:
        /*007c*/ 	.word	0x00000008
.L_154:


//--------------------- .nv.info._Z22dataRaceKernelSameWarpIlEvPT_S1_ii --------------------------
	.section	.nv.info._Z22dataRaceKernelSameWarpIlEvPT_S1_ii,"",@"SHT_CUDA_INFO"
	.sectionflags	@""
	.align	4


	//----- nvinfo : EIATTR_CUDA_API_VERSION
	.align		4
        /*0000*/ 	.byte	0x04, 0x37
        /*0002*/ 	.short	(.L_156 - .L_155)
.L_155:
        /*0004*/ 	.word	0x00000082


	//----- nvinfo : EIATTR_KPARAM_INFO
	.align		4
.L_156:
        /*0008*/ 	.byte	0x04, 0x17
        /*000a*/ 	.short	(.L_158 - .L_157)
.L_157:
        /*000c*/ 	.word	0x00000000
        /*0010*/ 	.short	0x0003
        /*0012*/ 	.short	0x0014
        /*0014*/ 	.byte	0x00, 0xf0, 0x11, 0x00


	//----- nvinfo : EIATTR_KPARAM_INFO
	.align		4
.L_158:
        /*0018*/ 	.byte	0x04, 0x17
        /*001a*/ 	.short	(.L_160 - .L_159)
.L_159:
        /*001c*/ 	.word	0x00000000
        /*0020*/ 	.short	0x0002
        /*0022*/ 	.short	0x0010
        /*0024*/ 	.byte	0x00, 0xf0, 0x11, 0x00


	//----- nvinfo : EIATTR_KPARAM_INFO
	.align		4
.L_160:
        /*0028*/ 	.byte	0x04, 0x17
        /*002a*/ 	.short	(.L_162 - .L_161)
.L_161:
        /*002c*/ 	.word	0x00000000
        /*0030*/ 	.short	0x0001
        /*0032*/ 	.short	0x0008
        /*0034*/ 	.byte	0x00, 0xf5, 0x21, 0x00


	//----- nvinfo : EIATTR_KPARAM_INFO
	.align		4
.L_162:
        /*0038*/ 	.byte	0x04, 0x17
        /*003a*/ 	.short	(.L_164 - .L_163)
.L_163:
        /*003c*/ 	.word	0x00000000
        /*0040*/ 	.short	0x0000
        /*0042*/ 	.short	0x0000
        /*0044*/ 	.byte	0x00, 0xf5, 0x21, 0x00


	//----- nvinfo : EIATTR_SPARSE_MMA_MASK
	.align		4
.L_164:
        /*0048*/ 	.byte	0x03, 0x50
        /*004a*/ 	.short	0x0000


	//----- nvinfo : EIATTR_MAXREG_COUNT
	.align		4
        /*004c*/ 	.byte	0x03, 0x1b
        /*004e*/ 	.short	0x00ff


	//----- nvinfo : EIATTR_MERCURY_ISA_VERSION
	.align		4
        /*0050*/ 	.byte	0x03, 0x5f
        /*0052*/ 	.short	0x0101


	//----- nvinfo : EIATTR_VRC_CTA_INIT_COUNT
	.align		4
        /*0054*/ 	.byte	0x02, 0x4a
	.zero		1
	.zero		1


	//----- nvinfo : EIATTR_EXIT_INSTR_OFFSETS
	.align		4
        /*0058*/ 	.byte	0x04, 0x1c
        /*005a*/ 	.short	(.L_166 - .L_165)


	//   ....[0]....
.L_165:
        /*005c*/ 	.word	0x000000b0


	//   ....[1]....
        /*0060*/ 	.word	0x000000e0


	//   ....[2]....
        /*0064*/ 	.word	0x00000130


	//----- nvinfo : EIATTR_CBANK_PARAM_SIZE
	.align		4
.L_166:
        /*0068*/ 	.byte	0x03, 0x19
        /*006a*/ 	.short	0x0018


	//----- nvinfo : EIATTR_PARAM_CBANK
	.align		4
        /*006c*/ 	.byte	0x04, 0x0a
        /*006e*/ 	.short	(.L_168 - .L_167)
	.align		4
.L_167:
        /*0070*/ 	.word	index@(.nv.constant0._Z22dataRaceKernelSameWarpIlEvPT_S1_ii)
        /*0074*/ 	.short	0x0380
        /*0076*/ 	.short	0x0018


	//----- nvinfo : EIATTR_SW_WAR
	.align		4
.L_168:
        /*0078*/ 	.byte	0x04, 0x36
        /*007a*/ 	.short	(.L_170 - .L_169)
.L_169:
        /*007c*/ 	.word	0x00000008
.L_170:


//--------------------- .nv.info._Z22dataRaceKernelSameWarpIiEvPT_S1_ii --------------------------
	.section	.nv.info._Z22dataRaceKernelSameWarpIiEvPT_S1_ii,"",@"SHT_CUDA_INFO"
	.sectionflags	@""
	.align	4


	//----- nvinfo : EIATTR_CUDA_API_VERSION
	.align		4
        /*0000*/ 	.byte	0x04, 0x37
        /*0002*/ 	.short	(.L_172 - .L_171)
.L_171:
        /*0004*/ 	.word	0x00000082


	//----- nvinfo : EIATTR_KPARAM_INFO
	.align		4
.L_172:
        /*0008*/ 	.byte	0x04, 0x17
        /*000a*/ 	.short	(.L_174 - .L_173)
.L_173:
        /*000c*/ 	.word	0x00000000
        /*0010*/ 	.short	0x0003
        /*0012*/ 	.short	0x0014
        /*0014*/ 	.byte	0x00, 0xf0, 0x11, 0x00


	//----- nvinfo : EIATTR_KPARAM_INFO
	.align		4
.L_174:
        /*0018*/ 	.byte	0x04, 0x17
        /*001a*/ 	.short	(.L_176 - .L_175)
.L_175:
        /*001c*/ 	.word	0x00000000
        /*0020*/ 	.short	0x0002
        /*0022*/ 	.short	0x0010
        /*0024*/ 	.byte	0x00, 0xf0, 0x11, 0x00


	//----- nvinfo : EIATTR_KPARAM_INFO
	.align		4
.L_176:
        /*0028*/ 	.byte	0x04, 0x17
        /*002a*/ 	.short	(.L_178 - .L_177)
.L_177:
        /*002c*/ 	.word	0x00000000
        /*0030*/ 	.short	0x0001
        /*0032*/ 	.short	0x0008
        /*0034*/ 	.byte	0x00, 0xf5, 0x21, 0x00


	//----- nvinfo : EIATTR_KPARAM_INFO
	.align		4
.L_178:
        /*0038*/ 	.byte	0x04, 0x17
        /*003a*/ 	.short	(.L_180 - .L_179)
.L_179:
        /*003c*/ 	.word	0x00000000
        /*0040*/ 	.short	0x0000
        /*0042*/ 	.short	0x0000
        /*0044*/ 	.byte	0x00, 0xf5, 0x21, 0x00


	//----- nvinfo : EIATTR_SPARSE_MMA_MASK
	.align		4
.L_180:
        /*0048*/ 	.byte	0x03, 0x50
        /*004a*/ 	.short	0x0000


	//----- nvinfo : EIATTR_MAXREG_COUNT
	.align		4
        /*004c*/ 	.byte	0x03, 0x1b
        /*004e*/ 	.short	0x00ff


	//----- nvinfo : EIATTR_MERCURY_ISA_VERSION
	.align		4
        /*0050*/ 	.byte	0x03, 0x5f
        /*0052*/ 	.short	0x0101


	//----- nvinfo : EIATTR_VRC_CTA_INIT_COUNT
	.align		4
        /*0054*/ 	.byte	0x02, 0x4a
	.zero		1
	.zero		1


	//----- nvinfo : EIATTR_EXIT_INSTR_OFFSETS
	.align		4
        /*0058*/ 	.byte	0x04, 0x1c
        /*005a*/ 	.short	(.L_182 - .L_181)


	//   ....[0]....
.L_181:
        /*005c*/ 	.word	0x000000a0


	//   ....[1]....
        /*0060*/ 	.word	0x000000d0


	//   ....[2]....
        /*0064*/ 	.word	0x00000120


	//----- nvinfo : EIATTR_CBANK_PARAM_SIZE
	.align		4
.L_182:
        /*0068*/ 	.byte	0x03, 0x19
        /*006a*/ 	.short	0x0018


	//----- nvinfo : EIATTR_PARAM_CBANK
	.align		4
        /*006c*/ 	.byte	0x04, 0x0a
        /*006e*/ 	.short	(.L_184 - .L_183)
	.align		4
.L_183:
        /*0070*/ 	.word	index@(.nv.constant0._Z22dataRaceKernelSameWarpIiEvPT_S1_ii)
        /*0074*/ 	.short	0x0380
        /*0076*/ 	.short	0x0018


	//----- nvinfo : EIATTR_SW_WAR
	.align		4
.L_184:
        /*0078*/ 	.byte	0x04, 0x36
        /*007a*/ 	.short	(.L_186 - .L_185)
.L_185:
        /*007c*/ 	.word	0x00000008
.L_186:


//--------------------- .nv.info._Z22dataRaceKernelSameWarpIsEvPT_S1_ii --------------------------
	.section	.nv.info._Z22dataRaceKernelSameWarpIsEvPT_S1_ii,"",@"SHT_CUDA_INFO"
	.sectionflags	@""
	.align	4


	//----- nvinfo : EIATTR_CUDA_API_VERSION
	.align		4
        /*0000*/ 	.byte	0x04, 0x37
        /*0002*/ 	.short	(.L_188 - .L_187)
.L_187:
        /*0004*/ 	.word	0x00000082


	//----- nvinfo : EIATTR_KPARAM_INFO
	.align		4
.L_188:
        /*0008*/ 	.byte	0x04, 0x17
        /*000a*/ 	.short	(.L_190 - .L_189)
.L_189:
        /*000c*/ 	.word	0x00000000
        /*0010*/ 	.short	0x0003
        /*0012*/ 	.short	0x0014
        /*0014*/ 	.byte	0x00, 0xf0, 0x11, 0x00


	//----- nvinfo : EIATTR_KPARAM_INFO
	.align		4
.L_190:
        /*0018*/ 	.byte	0x04, 0x17
        /*001a*/ 	.short	(.L_192 - .L_191)
.L_191:
        /*001c*/ 	.word	0x00000000
        /*0020*/ 	.short	0x0002
        /*0022*/ 	.short	0x0010
        /*0024*/ 	.byte	0x00, 0xf0, 0x11, 0x00


	//----- nvinfo : EIATTR_KPARAM_INFO
	.align		4
.L_192:
        /*0028*/ 	.byte	0x04, 0x17
        /*002a*/ 	.short	(.L_194 - .L_193)
.L_193:
        /*002c*/ 	.word	0x00000000
        /*0030*/ 	.short	0x0001
        /*0032*/ 	.short	0x0008
        /*0034*/ 	.byte	0x00, 0xf5, 0x21, 0x00


	//----- nvinfo : EIATTR_KPARAM_INFO
	.align		4
.L_194:
        /*0038*/ 	.byte	0x04, 0x17
        /*003a*/ 	.short	(.L_196 - .L_195)
.L_195:
        /*003c*/ 	.word	0x00000000
        /*0040*/ 	.short	0x0000
        /*0042*/ 	.short	0x0000
        /*0044*/ 	.byte	0x00, 0xf5, 0x21, 0x00


	//----- nvinfo : EIATTR_SPARSE_MMA_MASK
	.align		4
.L_196:
        /*0048*/ 	.byte	0x03, 0x50
        /*004a*/ 	.short	0x0000


	//----- nvinfo : EIATTR_MAXREG_COUNT
	.align		4
        /*004c*/ 	.byte	0x03, 0x1b
        /*004e*/ 	.short	0x00ff


	//----- nvinfo : EIATTR_MERCURY_ISA_VERSION
	.align		4
        /*0050*/ 	.byte	0x03, 0x5f
        /*0052*/ 	.short	0x0101


	//----- nvinfo : EIATTR_VRC_CTA_INIT_COUNT
	.align		4
        /*0054*/ 	.byte	0x02, 0x4a
	.zero		1
	.zero		1


	//----- nvinfo : EIATTR_EXIT_INSTR_OFFSETS
	.align		4
        /*0058*/ 	.byte	0x04, 0x1c
        /*005a*/ 	.short	(.L_198 - .L_197)


	//   ....[0]....
.L_197:
        /*005c*/ 	.word	0x000000b0


	//   ....[1]....
        /*0060*/ 	.word	0x000000e0


	//   ....[2]....
        /*0064*/ 	.word	0x00000130


	//----- nvinfo : EIATTR_CBANK_PARAM_SIZE
	.align		4
.L_198:
        /*0068*/ 	.byte	0x03, 0x19
        /*006a*/ 	.short	0x0018


	//----- nvinfo : EIATTR_PARAM_CBANK
	.align		4
        /*006c*/ 	.byte	0x04, 0x0a
        /*006e*/ 	.short	(.L_200 - .L_199)
	.align		4
.L_199:
        /*0070*/ 	.word	index@(.nv.constant0._Z22dataRaceKernelSameWarpIsEvPT_S1_ii)
        /*0074*/ 	.short	0x0380
        /*0076*/ 	.short	0x0018


	//----- nvinfo : EIATTR_SW_WAR
	.align		4
.L_200:
        /*0078*/ 	.byte	0x04, 0x36
        /*007a*/ 	.short	(.L_202 - .L_201)
.L_201:
        /*007c*/ 	.word	0x00000008
.L_202:


//--------------------- .nv.info._Z22dataRaceKernelSameWarpIaEvPT_S1_ii --------------------------
	.section	.nv.info._Z22dataRaceKernelSameWarpIaEvPT_S1_ii,"",@"SHT_CUDA_INFO"
	.sectionflags	@""
	.align	4


	//----- nvinfo : EIATTR_CUDA_API_VERSION
	.align		4
        /*0000*/ 	.byte	0x04, 0x37
        /*0002*/ 	.short	(.L_204 - .L_203)
.L_203:
        /*0004*/ 	.word	0x00000082


	//----- nvinfo : EIATTR_KPARAM_INFO
	.align		4
.L_204:
        /*0008*/ 	.byte	0x04, 0x17
        /*000a*/ 	.short	(.L_206 - .L_205)
.L_205:
        /*000c*/ 	.word	0x00000000
        /*0010*/ 	.short	0x0003
        /*0012*/ 	.short	0x0014
        /*0014*/ 	.byte	0x00, 0xf0, 0x11, 0x00


	//----- nvinfo : EIATTR_KPARAM_INFO
	.align		4
.L_206:
        /*0018*/ 	.byte	0x04, 0x17
        /*001a*/ 	.short	(.L_208 - .L_207)
.L_207:
        /*001c*/ 	.word	0x00000000
        /*0020*/ 	.short	0x0002
        /*0022*/ 	.short	0x0010
        /*0024*/ 	.byte	0x00, 0xf0, 0x11, 0x00


	//----- nvinfo : EIATTR_KPARAM_INFO
	.align		4
.L_208:
        /*0028*/ 	.byte	0x04, 0x17
        /*002a*/ 	.short	(.L_210 - .L_209)
.L_209:
        /*002c*/ 	.word	0x00000000
        /*0030*/ 	.short	0x0001
        /*0032*/ 	.short	0x0008
        /*0034*/ 	.byte	0x00, 0xf5, 0x21, 0x00


	//----- nvinfo : EIATTR_KPARAM_INFO
	.align		4
.L_210:
        /*0038*/ 	.byte	0x04, 0x17
        /*003a*/ 	.short	(.L_212 - .L_211)
.L_211:
        /*003c*/ 	.word	0x00000000
        /*0040*/ 	.short	0x0000
        /*0042*/ 	.short	0x0000
        /*0044*/ 	.byte	0x00, 0xf5, 0x21, 0x00


	//----- nvinfo : EIATTR_SPARSE_MMA_MASK
	.align		4
.L_212:
        /*0048*/ 	.byte	0x03, 0x50
        /*004a*/ 	.short	0x0000


	//----- nvinfo : EIATTR_MAXREG_COUNT
	.align		4
        /*004c*/ 	.byte	0x03, 0x1b
        /*004e*/ 	.short	0x00ff


	//----- nvinfo : EIATTR_MERCURY_ISA_VERSION
	.align		4
        /*0050*/ 	.byte	0x03, 0x5f
        /*0052*/ 	.short	0x0101


	//----- nvinfo : EIATTR_VRC_CTA_INIT_COUNT
	.align		4
        /*0054*/ 	.byte	0x02, 0x4a
	.zero		1
	.zero		1


	//----- nvinfo : EIATTR_EXIT_INSTR_OFFSETS
	.align		4
        /*0058*/ 	.byte	0x04, 0x1c
        /*005a*/ 	.short	(.L_214 - .L_213)


	//   ....[0]....
.L_213:
        /*005c*/ 	.word	0x000000b0


	//   ....[1]....
        /*0060*/ 	.word	0x000000e0


	//   ....[2]....
        /*0064*/ 	.word	0x00000130


	//----- nvinfo : EIATTR_CBANK_PARAM_SIZE
	.align		4
.L_214:
        /*0068*/ 	.byte	0x03, 0x19
        /*006a*/ 	.short	0x0018


	//----- nvinfo : EIATTR_PARAM_CBANK
	.align		4
        /*006c*/ 	.byte	0x04, 0x0a
        /*006e*/ 	.short	(.L_216 - .L_215)
	.align		4
.L_215:
        /*0070*/ 	.word	index@(.nv.constant0._Z22dataRaceKernelSameWarpIaEvPT_S1_ii)
        /*0074*/ 	.short	0x0380
        /*0076*/ 	.short	0x0018


	//----- nvinfo : EIATTR_SW_WAR
	.align		4
.L_216:
        /*0078*/ 	.byte	0x04, 0x36
        /*007a*/ 	.short	(.L_218 - .L_217)
.L_217:
        /*007c*/ 	.word	0x00000008
.L_218:


//--------------------- .nv.info._Z22dataRaceKernelSameWarpIdEvPT_S1_ii --------------------------
	.section	.nv.info._Z22dataRaceKernelSameWarpIdEvPT_S1_ii,"",@"SHT_CUDA_INFO"
	.sectionflags	@""
	.align	4


	//----- nvinfo : EIATTR_CUDA_API_VERSION
	.align		4
        /*0000*/ 	.byte	0x04, 0x37
        /*0002*/ 	.short	(.L_220 - .L_219)
.L_219:
        /*0004*/ 	.word	0x00000082


	//----- nvinfo : EIATTR_KPARAM_INFO
	.align		4
.L_220:
        /*0008*/ 	.byte	0x04, 0x17
        /*000a*/ 	.short	(.L_222 - .L_221)
.L_221:
        /*000c*/ 	.word	0x00000000
        /*0010*/ 	.short	0x0003
        /*0012*/ 	.short	0x0014
        /*0014*/ 	.byte	0x00, 0xf0, 0x11, 0x00


	//----- nvinfo : EIATTR_KPARAM_INFO
	.align		4
.L_222:
        /*0018*/ 	.byte	0x04, 0x17
        /*001a*/ 	.short	(.L_224 - .L_223)
.L_223:
        /*001c*/ 	.word	0x00000000
        /*0020*/ 	.short	0x0002
        /*0022*/ 	.short	0x0010
        /*0024*/ 	.byte	0x00, 0xf0, 0x11, 0x00


	//----- nvinfo : EIATTR_KPARAM_INFO
	.align		4
.L_224:
        /*0028*/ 	.byte	0x04, 0x17
        /*002a*/ 	.short	(.L_226 - .L_225)
.L_225:
        /*002c*/ 	.word	0x00000000
        /*0030*/ 	.short	0x0001
        /*0032*/ 	.short	0x0008
        /*0034*/ 	.byte	0x00, 0xf5, 0x21, 0x00


	//----- nvinfo : EIATTR_KPARAM_INFO
	.align		4
.L_226:
        /*0038*/ 	.byte	0x04, 0x17
        /*003a*/ 	.short	(.L_228 - .L_227)
.L_227:
        /*003c*/ 	.word	0x00000000
        /*0040*/ 	.short	0x0000
        /*0042*/ 	.short	0x0000
        /*0044*/ 	.byte	0x00, 0xf5, 0x21, 0x00


	//----- nvinfo : EIATTR_SPARSE_MMA_MASK
	.align		4
.L_228:
        /*0048*/ 	.byte	0x03, 0x50
        /*004a*/ 	.short	0x0000


	//----- nvinfo : EIATTR_MAXREG_COUNT
	.align		4
        /*004c*/ 	.byte	0x03, 0x1b
        /*004e*/ 	.short	0x00ff


	//----- nvinfo : EIATTR_MERCURY_ISA_VERSION
	.align		4
        /*0050*/ 	.byte	0x03, 0x5f
        /*0052*/ 	.short	0x0101


	//----- nvinfo : EIATTR_VRC_CTA_INIT_COUNT
	.align		4
        /*0054*/ 	.byte	0x02, 0x4a
	.zero		1
	.zero		1


	//----- nvinfo : EIATTR_EXIT_INSTR_OFFSETS
	.align		4
        /*0058*/ 	.byte	0x04, 0x1c
        /*005a*/ 	.short	(.L_230 - .L_229)


	//   ....[0]....
.L_229:
        /*005c*/ 	.word	0x000000b0


	//   ....[1]....
        /*0060*/ 	.word	0x000000e0


	//   ....[2]....
        /*0064*/ 	.word	0x00000130


	//----- nvinfo : EIATTR_CBANK_PARAM_SIZE
	.align		4
.L_230:
        /*0068*/ 	.byte	0x03, 0x19
        /*006a*/ 	.short	0x0018


	//----- nvinfo : EIATTR_PARAM_CBANK
	.align		4
        /*006c*/ 	.byte	0x04, 0x0a
        /*006e*/ 	.short	(.L_232 - .L_231)
	.align		4
.L_231:
        /*0070*/ 	.word	index@(.nv.constant0._Z22dataRaceKernelSameWarpIdEvPT_S1_ii)
        /*0074*/ 	.short	0x0380
        /*0076*/ 	.short	0x0018


	//----- nvinfo : EIATTR_SW_WAR
	.align		4
.L_232:
        /*0078*/ 	.byte	0x04, 0x36
        /*007a*/ 	.short	(.L_234 - .L_233)
.L_233:
        /*007c*/ 	.word	0x00000008
.L_234:


//--------------------- .nv.info._Z22dataRaceKernelSameWarpIfEvPT_S1_ii --------------------------
	.section	.nv.info._Z22dataRaceKernelSameWarpIfEvPT_S1_ii,"",@"SHT_CUDA_INFO"
	.sectionflags	@""
	.align	4


	//----- nvinfo : EIATTR_CUDA_API_VERSION
	.align		4
        /*0000*/ 	.byte	0x04, 0x37
        /*0002*/ 	.short	(.L_236 - .L_235)
.L_235:
        /*0004*/ 	.word	0x00000082


	//----- nvinfo : EIATTR_KPARAM_INFO
	.align		4
.L_236:
        /*0008*/ 	.byte	0x04, 0x17
        /*000a*/ 	.short	(.L_238 - .L_237)
.L_237:
        /*000c*/ 	.word	0x00000000
        /*0010*/ 	.short	0x0003
        /*0012*/ 	.short	0x0014
        /*0014*/ 	.byte	0x00, 0xf0, 0x11, 0x00


	//----- nvinfo : EIATTR_KPARAM_INFO
	.align		4
.L_238:
        /*0018*/ 	.byte	0x04, 0x17
        /*001a*/ 	.short	(.L_240 - .L_239)
.L_239:
        /*001c*/ 	.word	0x00000000
        /*0020*/ 	.short	0x0002
        /*0022*/ 	.short	0x0010
        /*0024*/ 	.byte	0x00, 0xf0, 0x11, 0x00


	//----- nvinfo : EIATTR_KPARAM_INFO
	.align		4
.L_240:
        /*0028*/ 	.byte	0x04, 0x17
        /*002a*/ 	.short	(.L_242 - .L_241)
.L_241:
        /*002c*/ 	.word	0x00000000
        /*0030*/ 	.short	0x0001
        /*0032*/ 	.short	0x0008
        /*0034*/ 	.byte	0x00, 0xf5, 0x21, 0x00


	//----- nvinfo : EIATTR_KPARAM_INFO
	.align		4
.L_242:
        /*0038*/ 	.byte	0x04, 0x17
        /*003a*/ 	.short	(.L_244 - .L_243)
.L_243:
        /*003c*/ 	.word	0x00000000
        /*0040*/ 	.short	0x0000
        /*0042*/ 	.short	0x0000
        /*0044*/ 	.byte	0x00, 0xf5, 0x21, 0x00


	//----- nvinfo : EIATTR_SPARSE_MMA_MASK
	.align		4
.L_244:
        /*0048*/ 	.byte	0x03, 0x50
        /*004a*/ 	.short	0x0000


	//----- nvinfo : EIATTR_MAXREG_COUNT
	.align		4
        /*004c*/ 	.byte	0x03, 0x1b
        /*004e*/ 	.short	0x00ff


	//----- nvinfo : EIATTR_MERCURY_ISA_VERSION
	.align		4
        /*0050*/ 	.byte	0x03, 0x5f
        /*0052*/ 	.short	0x0101


	//----- nvinfo : EIATTR_VRC_CTA_INIT_COUNT
	.align		4
        /*0054*/ 	.byte	0x02, 0x4a
	.zero		1
	.zero		1


	//----- nvinfo : EIATTR_EXIT_INSTR_OFFSETS
	.align		4
        /*0058*/ 	.byte	0x04, 0x1c
        /*005a*/ 	.short	(.L_246 - .L_245)


	//   ....[0]....
.L_245:
        /*005c*/ 	.word	0x000000b0


	//   ....[1]....
        /*0060*/ 	.word	0x000000e0


	//   ....[2]....
        /*0064*/ 	.word	0x00000130


	//----- nvinfo : EIATTR_CBANK_PARAM_SIZE
	.align		4
.L_246:
        /*0068*/ 	.byte	0x03, 0x19
        /*006a*/ 	.short	0x0018


	//----- nvinfo : EIATTR_PARAM_CBANK
	.align		4
        /*006c*/ 	.byte	0x04, 0x0a
        /*006e*/ 	.short	(.L_248 - .L_247)
	.align		4
.L_247:
        /*0070*/ 	.word	index@(.nv.constant0._Z22dataRaceKernelSameWarpIfEvPT_S1_ii)
        /*0074*/ 	.short	0x0380
        /*0076*/ 	.short	0x0018


	//----- nvinfo : EIATTR_SW_WAR
	.align		4
.L_248:
        /*0078*/ 	.byte	0x04, 0x36
        /*007a*/ 	.short	(.L_250 - .L_249)
.L_249:
        /*007c*/ 	.word	0x00000008
.L_250:


//--------------------- .nv.callgraph             --------------------------
	.section	.nv.callgraph,"",@"SHT_CUDA_CALLGRAPH"
	.align	4
	.sectionentsize	8
	.align		4
        /*0000*/ 	.word	0x00000000
	.align		4
        /*0004*/ 	.word	0xffffffff
	.align		4
        /*0008*/ 	.word	0x00000000
	.align		4
        /*000c*/ 	.word	0xfffffffe
	.align		4
        /*0010*/ 	.word	0x00000000
	.align		4
        /*0014*/ 	.word	0xfffffffd
	.align		4
        /*0018*/ 	.word	0x00000000
	.align		4
        /*001c*/ 	.word	0xfffffffc


//--------------------- .nv.constant4             --------------------------
	.section	.nv.constant4,"a",@progbits
	.align	8
	.align		8
.nv.constant4:
        /*0000*/ 	.dword	precalc_xorwow_matrix
	.align		8
        /*0008*/ 	.dword	precalc_xorwow_offset_matrix
	.align		8
        /*0010*/ 	.dword	mrg32k3aM1
	.align		8
        /*0018*/ 	.dword	mrg32k3aM2
	.align		8
        /*0020*/ 	.dword	mrg32k3aM1SubSeq
	.align		8
        /*0028*/ 	.dword	mrg32k3aM2SubSeq
	.align		8
        /*0030*/ 	.dword	mrg32k3aM1Seq
	.align		8
        /*0038*/ 	.dword	mrg32k3aM2Seq


//--------------------- .nv.constant3             --------------------------
	.section	.nv.constant3,"a",@progbits
	.align	8
.nv.constant3:
	.type		__cr_lgamma_table,@object
	.size		__cr_lgamma_table,(.L_8 - __cr_lgamma_table)
__cr_lgamma_table:
        /*0000*/ 	.byte	0x00, 0x00, 0x00, 0x00, 0x00, 0x00, 0x00, 0x00, 0x00, 0x00, 0x00, 0x00, 0x00, 0x00, 0x00, 0x00
        /*0010*/ 	.byte	0xef, 0x39, 0xfa, 0xfe, 0x42, 0x2e, 0xe6, 0x3f, 0x02, 0x20, 0x2a, 0xfa, 0x0b, 0xab, 0xfc, 0x3f
        /*0020*/ 	.byte	0xf9, 0x2c, 0x92, 0x7c, 0xa7, 0x6c, 0x09, 0x40, 0xc9, 0x79, 0x44, 0x3c, 0x64, 0x26, 0x13, 0x40
        /*0030*/ 	.byte	0xca, 0x01, 0xcf, 0x3a, 0x27, 0x51, 0x1a, 0x40, 0x30, 0xcc, 0x2d, 0xf3, 0xe1, 0x0c, 0x21, 0x40
        /*0040*/ 	.byte	0x0d, 0xb7, 0xfc, 0x82, 0x8e, 0x35, 0x25, 0x40
.L_8:


//--------------------- .text._Z22dataRaceKernelSameWarpI6__halfEvPT_S2_ii --------------------------
	.section	.text._Z22dataRaceKernelSameWarpI6__halfEvPT_S2_ii,"ax",@progbits
	.align	128
        .global         _Z22dataRaceKernelSameWarpI6__halfEvPT_S2_ii
        .type           _Z22dataRaceKernelSameWarpI6__halfEvPT_S2_ii,@function
        .size           _Z22dataRaceKernelSameWarpI6__halfEvPT_S2_ii,(.L_x_11 - _Z22dataRaceKernelSameWarpI6__halfEvPT_S2_ii)
        .other          _Z22dataRaceKernelSameWarpI6__halfEvPT_S2_ii,@"STO_CUDA_ENTRY STV_DEFAULT"
_Z22dataRaceKernelSameWarpI6__halfEvPT_S2_ii:
.text._Z22dataRaceKernelSameWarpI6__halfEvPT_S2_ii:
[----:B------:R-:W-:Y:S01]  /*0000*/  LDC R1, c[0x0][0x37c] ;  /* 0x0000df00ff017b82 */ /* 0x000fe20000000800 */
[----:B------:R-:W0:Y:S07]  /*0010*/  S2R R0, SR_TID.X ;  /* 0x0000000000007919 */ /* 0x000e2e0000002100 */
[----:B------:R-:W0:Y:S01]  /*0020*/  S2UR UR4, SR_CTAID.X ;  /* 0x00000000000479c3 */ /* 0x000e220000002500 */
[----:B------:R-:W1:Y:S07]  /*0030*/  LDCU UR6, c[0x0][0x390] ;  /* 0x00007200ff0677ac */ /* 0x000e6e0008000800 */
[----:B------:R-:W0:Y:S02]  /*0040*/  LDC R3, c[0x0][0x360] ;  /* 0x0000d800ff037b82 */ /* 0x000e240000000800 */
[----:B0-----:R-:W-:Y:S01]  /*0050*/  IMAD R0, R3, UR4, R0 ;  /* 0x0000000403007c24 */ /* 0x001fe2000f8e0200 */
[----:B------:R-:W0:Y:S04]  /*0060*/  LDCU.64 UR4, c[0x0][0x358] ;  /* 0x00006b00ff0477ac */ /* 0x000e280008000a00 */
[----:B-1----:R-:W-:-:S13]  /*0070*/  ISETP.NE.AND P0, PT, R0, UR6, PT ;  /* 0x0000000600007c0c */ /* 0x002fda000bf05270 */
[----:B------:R-:W0:Y:S01]  /*0080*/  @!P0 LDC.64 R2, c[0x0][0x380] ;  /* 0x0000e000ff028b82 */ /* 0x000e220000000a00 */
[----:B------:R-:W0:Y:S02]  /*0090*/  @!P0 I2F.F16 R5, UR6 ;  /* 0x0000000600058d06 */ /* 0x000e240008200c00 */
[----:B0-----:R0:W-:Y:S01]  /*00a0*/  @!P0 STG.E.U16 desc[UR4][R2.64], R5 ;  /* 0x0000000502008986 */ /* 0x0011e2000c101504 */
[----:B------:R-:W-:Y:S05]  /*00b0*/  @!P0 EXIT ;  /* 0x000000000000894d */ /* 0x000fea0003800000 */
[----:B------:R-:W1:Y:S02]  /*00c0*/  LDCU UR6, c[0x0][0x394] ;  /* 0x00007280ff0677ac */ /* 0x000e640008000800 */
[----:B-1----:R-:W-:-:S13]  /*00d0*/  ISETP.NE.AND P0, PT, R0, UR6, PT ;  /* 0x0000000600007c0c */ /* 0x002fda000bf05270 */
[----:B------:R-:W-:Y:S05]  /*00e0*/  @P0 EXIT ;  /* 0x000000000000094d */ /* 0x000fea0003800000 */
[----:B0-----:R-:W0:Y:S02]  /*00f0*/  LDC.64 R4, c[0x0][0x380] ;  /* 0x0000e000ff047b82 */ /* 0x001e240000000a00 */
[----:B0-----:R-:W2:Y:S06]  /*0100*/  LDG.E.U16 R5, desc[UR4][R4.64] ;  /* 0x0000000404057981 */ /* 0x001eac000c1e1500 */
[----:B------:R-:W2:Y:S02]  /*0110*/  LDC.64 R2, c[0x0][0x388] ;  /* 0x0000e200ff027b82 */ /* 0x000ea40000000a00 */
[----:B--2---:R-:W-:Y:S01]  /*0120*/  STG.E.U16 desc[UR4][R2.64], R5 ;  /* 0x0000000502007986 */ /* 0x004fe2000c101504 */
[----:B------:R-:W-:Y:S05]  /*0130*/  EXIT ;  /* 0x000000000000794d */ /* 0x000fea0003800000 */
.L_x_0:
[----:B------:R-:W-:-:S00]  /*0140*/  BRA `(.L_x_0) ;  /* 0xfffffffc00fc7947 */ /* 0x000fc0000383ffff */
[----:B------:R-:W-:-:S00]  /*0150*/  NOP ;  /* 0x0000000000007918 */ /* 0x000fc00000000000 */
        /* <DEDUP_REMOVED lines=10> */
.L_x_11:


//--------------------- .text._Z22dataRaceKernelSameWarpImEvPT_S1_ii --------------------------
	.section	.text._Z22dataRaceKernelSameWarpImEvPT_S1_ii,"ax",@progbits
	.align	128
        .global         _Z22dataRaceKernelSameWarpImEvPT_S1_ii
        .type           _Z22dataRaceKernelSameWarpImEvPT_S1_ii,@function
        .size           _Z22dataRaceKernelSameWarpImEvPT_S1_ii,(.L_x_12 - _Z22dataRaceKernelSameWarpImEvPT_S1_ii)
        .other          _Z22dataRaceKernelSameWarpImEvPT_S1_ii,@"STO_CUDA_ENTRY STV_DEFAULT"
_Z22dataRaceKernelSameWarpImEvPT_S1_ii:
.text._Z22dataRaceKernelSameWarpImEvPT_S1_ii:
[----:B------:R-:W-:Y:S01]  /*0000*/  LDC R1, c[0x0][0x37c] ;  /* 0x0000df00ff017b82 */ /* 0x000fe20000000800 */
[----:B------:R-:W0:Y:S07]  /*0010*/  S2R R7, SR_TID.X ;  /* 0x0000000000077919 */ /* 0x000e2e0000002100 */
[----:B------:R-:W0:Y:S08]  /*0020*/  S2UR UR4, SR_CTAID.X ;  /* 0x00000000000479c3 */ /* 0x000e300000002500 */
[----:B------:R-:W0:Y:S08]  /*0030*/  LDC R0, c[0x0][0x360] ;  /* 0x0000d800ff007b82 */ /* 0x000e300000000800 */
[----:B------:R-:W1:Y:S01]  /*0040*/  LDC R2, c[0x0][0x390] ;  /* 0x0000e400ff027b82 */ /* 0x000e620000000800 */
[----:B0-----:R-:W-:Y:S01]  /*0050*/  IMAD R7, R0, UR4, R7 ;  /* 0x0000000400077c24 */ /* 0x001fe2000f8e0207 */
[----:B------:R-:W0:Y:S04]  /*0060*/  LDCU.64 UR4, c[0x0][0x358] ;  /* 0x00006b00ff0477ac */ /* 0x000e280008000a00 */
[----:B-1----:R-:W-:-:S13]  /*0070*/  ISETP.NE.AND P0, PT, R7, R2, PT ;  /* 0x000000020700720c */ /* 0x002fda0003f05270 */
[----:B------:R-:W0:Y:S01]  /*0080*/  @!P0 LDC.64 R4, c[0x0][0x380] ;  /* 0x0000e000ff048b82 */ /* 0x000e220000000a00 */
[----:B------:R-:W-:-:S05]  /*0090*/  @!P0 SHF.R.S32.HI R3, RZ, 0x1f, R2 ;  /* 0x0000001fff038819 */ /* 0x000fca0000011402 */
[----:B0-----:R0:W-:Y:S01]  /*00a0*/  @!P0 STG.E.64 desc[UR4][R4.64], R2 ;  /* 0x0000000204008986 */ /* 0x0011e2000c101b04 */
[----:B------:R-:W-:Y:S05]  /*00b0*/  @!P0 EXIT ;  /* 0x000000000000894d */ /* 0x000fea0003800000 */
[----:B------:R-:W1:Y:S02]  /*00c0*/  LDCU UR6, c[0x0][0x394] ;  /* 0x00007280ff0677ac */ /* 0x000e640008000800 */
[----:B-1----:R-:W-:-:S13]  /*00d0*/  ISETP.NE.AND P0, PT, R7, UR6, PT ;  /* 0x0000000607007c0c */ /* 0x002fda000bf05270 */
[----:B------:R-:W-:Y:S05]  /*00e0*/  @P0 EXIT ;  /* 0x000000000000094d */ /* 0x000fea0003800000 */
[----:B0-----:R-:W0:Y:S02]  /*00f0*/  LDC.64 R4, c[0x0][0x380] ;  /* 0x0000e000ff047b82 */ /* 0x001e240000000a00 */
[----:B0-----:R-:W2:Y:S06]  /*0100*/  LDG.E.64 R4, desc[UR4][R4.64] ;  /* 0x0000000404047981 */ /* 0x001eac000c1e1b00 */
[----:B------:R-:W2:Y:S02]  /*0110*/  LDC.64 R2, c[0x0][0x388] ;  /* 0x0000e200ff027b82 */ /* 0x000ea40000000a00 */
[----:B--2---:R-:W-:Y:S01]  /*0120*/  STG.E.64 desc[UR4][R2.64], R4 ;  /* 0x0000000402007986 */ /* 0x004fe2000c101b04 */
[----:B------:R-:W-:Y:S05]  /*0130*/  EXIT ;  /* 0x000000000000794d */ /* 0x000fea0003800000 */
.L_x_1:
        /* <DEDUP_REMOVED lines=12> */
.L_x_12:


//--------------------- .text._Z22dataRaceKernelSameWarpIjEvPT_S1_ii --------------------------
	.section	.text._Z22dataRaceKernelSameWarpIjEvPT_S1_ii,"ax",@progbits
	.align	128
        .global         _Z22dataRaceKernelSameWarpIjEvPT_S1_ii
        .type           _Z22dataRaceKernelSameWarpIjEvPT_S1_ii,@function
        .size           _Z22dataRaceKernelSameWarpIjEvPT_S1_ii,(.L_x_13 - _Z22dataRaceKernelSameWarpIjEvPT_S1_ii)
        .other          _Z22dataRaceKernelSameWarpIjEvPT_S1_ii,@"STO_CUDA_ENTRY STV_DEFAULT"
_Z22dataRaceKernelSameWarpIjEvPT_S1_ii:
.text._Z22dataRaceKernelSameWarpIjEvPT_S1_ii:
        /* <DEDUP_REMOVED lines=8> */
[----:B------:R-:W0:Y:S02]  /*0080*/  @!P0 LDC.64 R2, c[0x0][0x380] ;  /* 0x0000e000ff028b82 */ /* 0x000e240000000a00 */
[----:B0-----:R0:W-:Y:S01]  /*0090*/  @!P0 STG.E desc[UR4][R2.64], R5 ;  /* 0x0000000502008986 */ /* 0x0011e2000c101904 */
[----:B------:R-:W-:Y:S05]  /*00a0*/  @!P0 EXIT ;  /* 0x000000000000894d */ /* 0x000fea0003800000 */
[----:B------:R-:W1:Y:S02]  /*00b0*/  LDCU UR6, c[0x0][0x394] ;  /* 0x00007280ff0677ac */ /* 0x000e640008000800 */
[----:B-1----:R-:W-:-:S13]  /*00c0*/  ISETP.NE.AND P0, PT, R0, UR6, PT ;  /* 0x0000000600007c0c */ /* 0x002fda000bf05270 */
[----:B------:R-:W-:Y:S05]  /*00d0*/  @P0 EXIT ;  /* 0x000000000000094d */ /* 0x000fea0003800000 */
[----:B0-----:R-:W0:Y:S02]  /*00e0*/  LDC.64 R4, c[0x0][0x380] ;  /* 0x0000e000ff047b82 */ /* 0x001e240000000a00 */
[----:B0-----:R-:W2:Y:S06]  /*00f0*/  LDG.E R5, desc[UR4][R4.64] ;  /* 0x0000000404057981 */ /* 0x001eac000c1e1900 */
[----:B------:R-:W2:Y:S02]  /*0100*/  LDC.64 R2, c[0x0][0x388] ;  /* 0x0000e200ff027b82 */ /* 0x000ea40000000a00 */
[----:B--2---:R-:W-:Y:S01]  /*0110*/  STG.E desc[UR4][R2.64], R5 ;  /* 0x0000000502007986 */ /* 0x004fe2000c101904 */
[----:B------:R-:W-:Y:S05]  /*0120*/  EXIT ;  /* 0x000000000000794d */ /* 0x000fea0003800000 */
.L_x_2:
        /* <DEDUP_REMOVED lines=13> */
.L_x_13:


//--------------------- .text._Z22dataRaceKernelSameWarpItEvPT_S1_ii --------------------------
	.section	.text._Z22dataRaceKernelSameWarpItEvPT_S1_ii,"ax",@progbits
	.align	128
        .global         _Z22dataRaceKernelSameWarpItEvPT_S1_ii
        .type           _Z22dataRaceKernelSameWarpItEvPT_S1_ii,@function
        .size           _Z22dataRaceKernelSameWarpItEvPT_S1_ii,(.L_x_14 - _Z22dataRaceKernelSameWarpItEvPT_S1_ii)
        .other          _Z22dataRaceKernelSameWarpItEvPT_S1_ii,@"STO_CUDA_ENTRY STV_DEFAULT"
_Z22dataRaceKernelSameWarpItEvPT_S1_ii:
.text._Z22dataRaceKernelSameWarpItEvPT_S1_ii:
[----:B------:R-:W-:Y:S01]  /*0000*/  LDC R1, c[0x0][0x37c] ;  /* 0x0000df00ff017b82 */ /* 0x000fe20000000800 */
[----:B------:R-:W0:Y:S07]  /*0010*/  S2R R0, SR_TID.X ;  /* 0x0000000000007919 */ /* 0x000e2e0000002100 */
[----:B------:R-:W0:Y:S01]  /*0020*/  S2UR UR4, SR_CTAID.X ;  /* 0x00000000000479c3 */ /* 0x000e220000002500 */
[----:B------:R-:W1:Y:S07]  /*0030*/  LDCU UR5, c[0x0][0x390] ;  /* 0x00007200ff0577ac */ /* 0x000e6e0008000800 */
[----:B------:R-:W0:Y:S02]  /*0040*/  LDC R3, c[0x0][0x360] ;  /* 0x0000d800ff037b82 */ /* 0x000e240000000800 */
[----:B0-----:R-:W-:-:S05]  /*0050*/  IMAD R0, R3, UR4, R0 ;  /* 0x0000000403007c24 */ /* 0x001fca000f8e0200 */
[----:B-1----:R-:W-:Y:S01]  /*0060*/  ISETP.NE.AND P0, PT, R0, UR5, PT ;  /* 0x0000000500007c0c */ /* 0x002fe2000bf05270 */
[----:B------:R-:W0:-:S12]  /*0070*/  LDCU.64 UR4, c[0x0][0x358] ;  /* 0x00006b00ff0477ac */ /* 0x000e180008000a00 */
[----:B------:R-:W0:Y:S08]  /*0080*/  @!P0 LDC.U16 R5, c[0x0][0x390] ;  /* 0x0000e400ff058b82 */ /* 0x000e300000000400 */
[----:B------:R-:W0:Y:S02]  /*0090*/  @!P0 LDC.64 R2, c[0x0][0x380] ;  /* 0x0000e000ff028b82 */ /* 0x000e240000000a00 */
        /* <DEDUP_REMOVED lines=10> */
.L_x_3:
        /* <DEDUP_REMOVED lines=12> */
.L_x_14:


//--------------------- .text._Z22dataRaceKernelSameWarpIhEvPT_S1_ii --------------------------
	.section	.text._Z22dataRaceKernelSameWarpIhEvPT_S1_ii,"ax",@progbits
	.align	128
        .global         _Z22dataRaceKernelSameWarpIhEvPT_S1_ii
        .type           _Z22dataRaceKernelSameWarpIhEvPT_S1_ii,@function
        .size           _Z22dataRaceKernelSameWarpIhEvPT_S1_ii,(.L_x_15 - _Z22dataRaceKernelSameWarpIhEvPT_S1_ii)
        .other          _Z22dataRaceKernelSameWarpIhEvPT_S1_ii,@"STO_CUDA_ENTRY STV_DEFAULT"
_Z22dataRaceKernelSameWarpIhEvPT_S1_ii:
.text._Z22dataRaceKernelSameWarpIhEvPT_S1_ii:
        /* <DEDUP_REMOVED lines=8> */
[----:B------:R-:W0:Y:S08]  /*0080*/  @!P0 LDC.U8 R5, c[0x0][0x390] ;  /* 0x0000e400ff058b82 */ /* 0x000e300000000000 */
[----:B------:R-:W0:Y:S02]  /*0090*/  @!P0 LDC.64 R2, c[0x0][0x380] ;  /* 0x0000e000ff028b82 */ /* 0x000e240000000a00 */
[----:B0-----:R0:W-:Y:S01]  /*00a0*/  @!P0 STG.E.U8 desc[UR4][R2.64], R5 ;  /* 0x0000000502008986 */ /* 0x0011e2000c101104 */
[----:B------:R-:W-:Y:S05]  /*00b0*/  @!P0 EXIT ;  /* 0x000000000000894d */ /* 0x000fea0003800000 */
[----:B------:R-:W1:Y:S02]  /*00c0*/  LDCU UR6, c[0x0][0x394] ;  /* 0x00007280ff0677ac */ /* 0x000e640008000800 */
[----:B-1----:R-:W-:-:S13]  /*00d0*/  ISETP.NE.AND P0, PT, R0, UR6, PT ;  /* 0x0000000600007c0c */ /* 0x002fda000bf05270 */
[----:B------:R-:W-:Y:S05]  /*00e0*/  @P0 EXIT ;  /* 0x000000000000094d */ /* 0x000fea0003800000 */
[----:B0-----:R-:W0:Y:S02]  /*00f0*/  LDC.64 R4, c[0x0][0x380] ;  /* 0x0000e000ff047b82 */ /* 0x001e240000000a00 */
[----:B0-----:R-:W2:Y:S06]  /*0100*/  LDG.E.U8 R5, desc[UR4][R4.64] ;  /* 0x0000000404057981 */ /* 0x001eac000c1e1100 */
[----:B------:R-:W2:Y:S02]  /*0110*/  LDC.64 R2, c[0x0][0x388] ;  /* 0x0000e200ff027b82 */ /* 0x000ea40000000a00 */
[----:B--2---:R-:W-:Y:S01]  /*0120*/  STG.E.U8 desc[UR4][R2.64], R5 ;  /* 0x0000000502007986 */ /* 0x004fe2000c101104 */
[----:B------:R-:W-:Y:S05]  /*0130*/  EXIT ;  /* 0x000000000000794d */ /* 0x000fea0003800000 */
.L_x_4:
        /* <DEDUP_REMOVED lines=12> */
.L_x_15:


//--------------------- .text._Z22dataRaceKernelSameWarpIlEvPT_S1_ii --------------------------
	.section	.text._Z22dataRaceKernelSameWarpIlEvPT_S1_ii,"ax",@progbits
	.align	128
        .global         _Z22dataRaceKernelSameWarpIlEvPT_S1_ii
        .type           _Z22dataRaceKernelSameWarpIlEvPT_S1_ii,@function
        .size           _Z22dataRaceKernelSameWarpIlEvPT_S1_ii,(.L_x_16 - _Z22dataRaceKernelSameWarpIlEvPT_S1_ii)
        .other          _Z22dataRaceKernelSameWarpIlEvPT_S1_ii,@"STO_CUDA_ENTRY STV_DEFAULT"
_Z22dataRaceKernelSameWarpIlEvPT_S1_ii:
.text._Z22dataRaceKernelSameWarpIlEvPT_S1_ii:
        /* <DEDUP_REMOVED lines=20> */
.L_x_5:
        /* <DEDUP_REMOVED lines=12> */
.L_x_16:


//--------------------- .text._Z22dataRaceKernelSameWarpIiEvPT_S1_ii --------------------------
	.section	.text._Z22dataRaceKernelSameWarpIiEvPT_S1_ii,"ax",@progbits
	.align	128
        .global         _Z22dataRaceKernelSameWarpIiEvPT_S1_ii
        .type           _Z22dataRaceKernelSameWarpIiEvPT_S1_ii,@function
        .size           _Z22dataRaceKernelSameWarpIiEvPT_S1_ii,(.L_x_17 - _Z22dataRaceKernelSameWarpIiEvPT_S1_ii)
        .other          _Z22dataRaceKernelSameWarpIiEvPT_S1_ii,@"STO_CUDA_ENTRY STV_DEFAULT"
_Z22dataRaceKernelSameWarpIiEvPT_S1_ii:
.text._Z22dataRaceKernelSameWarpIiEvPT_S1_ii:
        /* <DEDUP_REMOVED lines=19> */
.L_x_6:
        /* <DEDUP_REMOVED lines=13> */
.L_x_17:


//--------------------- .text._Z22dataRaceKernelSameWarpIsEvPT_S1_ii --------------------------
	.section	.text._Z22dataRaceKernelSameWarpIsEvPT_S1_ii,"ax",@progbits
	.align	128
        .global         _Z22dataRaceKernelSameWarpIsEvPT_S1_ii
        .type           _Z22dataRaceKernelSameWarpIsEvPT_S1_ii,@function
        .size           _Z22dataRaceKernelSameWarpIsEvPT_S1_ii,(.L_x_18 - _Z22dataRaceKernelSameWarpIsEvPT_S1_ii)
        .other          _Z22dataRaceKernelSameWarpIsEvPT_S1_ii,@"STO_CUDA_ENTRY STV_DEFAULT"
_Z22dataRaceKernelSameWarpIsEvPT_S1_ii:
.text._Z22dataRaceKernelSameWarpIsEvPT_S1_ii:
        /* <DEDUP_REMOVED lines=20> */
.L_x_7:
        /* <DEDUP_REMOVED lines=12> */
.L_x_18:


//--------------------- .text._Z22dataRaceKernelSameWarpIaEvPT_S1_ii --------------------------
	.section	.text._Z22dataRaceKernelSameWarpIaEvPT_S1_ii,"ax",@progbits
	.align	128
        .global         _Z22dataRaceKernelSameWarpIaEvPT_S1_ii
        .type           _Z22dataRaceKernelSameWarpIaEvPT_S1_ii,@function
        .size           _Z22dataRaceKernelSameWarpIaEvPT_S1_ii,(.L_x_19 - _Z22dataRaceKernelSameWarpIaEvPT_S1_ii)
        .other          _Z22dataRaceKernelSameWarpIaEvPT_S1_ii,@"STO_CUDA_ENTRY STV_DEFAULT"
_Z22dataRaceKernelSameWarpIaEvPT_S1_ii:
.text._Z22dataRaceKernelSameWarpIaEvPT_S1_ii:
        /* <DEDUP_REMOVED lines=20> */
.L_x_8:
        /* <DEDUP_REMOVED lines=12> */
.L_x_19:


//--------------------- .text._Z22dataRaceKernelSameWarpIdEvPT_S1_ii --------------------------
	.section	.text._Z22dataRaceKernelSameWarpIdEvPT_S1_ii,"ax",@progbits
	.align	128
        .global         _Z22dataRaceKernelSameWarpIdEvPT_S1_ii
        .type           _Z22dataRaceKernelSameWarpIdEvPT_S1_ii,@function
        .size           _Z22dataRaceKernelSameWarpIdEvPT_S1_ii,(.L_x_20 - _Z22dataRaceKernelSameWarpIdEvPT_S1_ii)
        .other          _Z22dataRaceKernelSameWarpIdEvPT_S1_ii,@"STO_CUDA_ENTRY STV_DEFAULT"
_Z22dataRaceKernelSameWarpIdEvPT_S1_ii:
.text._Z22dataRaceKernelSameWarpIdEvPT_S1_ii:
        /* <DEDUP_REMOVED lines=9> */
[----:B------:R-:W0:Y:S02]  /*0090*/  @!P0 I2F.F64 R2, UR6 ;  /* 0x0000000600028d12 */ /* 0x000e240008201c00 */
        /* <DEDUP_REMOVED lines=10> */
.L_x_9:
        /* <DEDUP_REMOVED lines=12> */
.L_x_20:


//--------------------- .text._Z22dataRaceKernelSameWarpIfEvPT_S1_ii --------------------------
	.section	.text._Z22dataRaceKernelSameWarpIfEvPT_S1_ii,"ax",@progbits
	.align	128
        .global         _Z22dataRaceKernelSameWarpIfEvPT_S1_ii
        .type           _Z22dataRaceKernelSameWarpIfEvPT_S1_ii,@function
        .size           _Z22dataRaceKernelSameWarpIfEvPT_S1_ii,(.L_x_21 - _Z22dataRaceKernelSameWarpIfEvPT_S1_ii)
        .other          _Z22dataRaceKernelSameWarpIfEvPT_S1_ii,@"STO_CUDA_ENTRY STV_DEFAULT"
_Z22dataRaceKernelSameWarpIfEvPT_S1_ii:
.text._Z22dataRaceKernelSameWarpIfEvPT_S1_ii:
        /* <DEDUP_REMOVED lines=9> */
[----:B------:R-:W-:-:S05]  /*0090*/  @!P0 I2FP.F32.S32 R5, UR6 ;  /* 0x0000000600058c45 */ /* 0x000fca0008201400 */
        /* <DEDUP_REMOVED lines=10> */
.L_x_10:
        /* <DEDUP_REMOVED lines=12> */
.L_x_21:


//--------------------- .nv.global.init           --------------------------
	.section	.nv.global.init,"aw",@progbits
	.align	4
.nv.global.init:
	.type		mrg32k3aM1SubSeq,@object
	.size		mrg32k3aM1SubSeq,(mrg32k3aM2SubSeq - mrg32k3aM1SubSeq)
mrg32k3aM1SubSeq:
        /*0000*/ 	.byte	0x0b, 0xcc, 0xee, 0x04, 0x73, 0x29, 0x8b, 0x6f, 0xf6, 0x53, 0x03, 0xf6, 0x23, 0xf6, 0xea, 0xda
        /* <DEDUP_REMOVED lines=125> */
	.type		mrg32k3aM2SubSeq,@object
	.size		mrg32k3aM2SubSeq,(mrg32k3aM1 - mrg32k3aM2SubSeq)
mrg32k3aM2SubSeq:
        /* <DEDUP_REMOVED lines=126> */
	.type		mrg32k3aM1,@object
	.size		mrg32k3aM1,(mrg32k3aM1Seq - mrg32k3aM1)
mrg32k3aM1:
        /* <DEDUP_REMOVED lines=144> */
	.type		mrg32k3aM1Seq,@object
	.size		mrg32k3aM1Seq,(mrg32k3aM2 - mrg32k3aM1Seq)
mrg32k3aM1Seq:
        /* <DEDUP_REMOVED lines=144> */
	.type		mrg32k3aM2,@object
	.size		mrg32k3aM2,(mrg32k3aM2Seq - mrg32k3aM2)
mrg32k3aM2:
        /* <DEDUP_REMOVED lines=144> */
	.type		mrg32k3aM2Seq,@object
	.size		mrg32k3aM2Seq,(precalc_xorwow_matrix - mrg32k3aM2Seq)
mrg32k3aM2Seq:
        /* <DEDUP_REMOVED lines=144> */
	.type		precalc_xorwow_matrix,@object
	.size		precalc_xorwow_matrix,(precalc_xorwow_offset_matrix - precalc_xorwow_matrix)
precalc_xorwow_matrix:
        /* <DEDUP_REMOVED lines=6400> */
	.type		precalc_xorwow_offset_matrix,@object
	.size		precalc_xorwow_offset_matrix,(.L_1 - precalc_xorwow_offset_matrix)
precalc_xorwow_offset_matrix:
        /* <DEDUP_REMOVED lines=6400> */
.L_1:


//--------------------- .nv.shared.reserved.0     --------------------------
	.section	.nv.shared.reserved.0,"aw",@nobits
	.weak		__nv_reservedSMEM_offset_0_alias
	.size		__nv_reservedSMEM_offset_0_alias, 0, 64
	.other		__nv_reservedSMEM_offset_0_alias,@"STO_CUDA_RESERVED_SHARED STV_DEFAULT"
__nv_reservedSMEM_offset_0_alias:
	.zero		0
	.zero		64


//--------------------- .nv.constant0._Z22dataRaceKernelSameWarpI6__halfEvPT_S2_ii --------------------------
	.section	.nv.constant0._Z22dataRaceKernelSameWarpI6__halfEvPT_S2_ii,"a",@progbits
	.sectionflags	@""
	.align	4
.nv.constant0._Z22dataRaceKernelSameWarpI6__halfEvPT_S2_ii:
	.zero		920


//--------------------- .nv.constant0._Z22dataRaceKernelSameWarpImEvPT_S1_ii --------------------------
	.section	.nv.constant0._Z22dataRaceKernelSameWarpImEvPT_S1_ii,"a",@progbits
	.sectionflags	@""
	.align	4
.nv.constant0._Z22dataRaceKernelSameWarpImEvPT_S1_ii:
	.zero		920


//--------------------- .nv.constant0._Z22dataRaceKernelSameWarpIjEvPT_S1_ii --------------------------
	.section	.nv.constant0._Z22dataRaceKernelSameWarpIjEvPT_S1_ii,"a",@progbits
	.sectionflags	@""
	.align	4
.nv.constant0._Z22dataRaceKernelSameWarpIjEvPT_S1_ii:
	.zero		920


//--------------------- .nv.constant0._Z22dataRaceKernelSameWarpItEvPT_S1_ii --------------------------
	.section	.nv.constant0._Z22dataRaceKernelSameWarpItEvPT_S1_ii,"a",@progbits
	.sectionflags	@""
	.align	4
.nv.constant0._Z22dataRaceKernelSameWarpItEvPT_S1_ii:
	.zero		920


//--------------------- .nv.constant0._Z22dataRaceKernelSameWarpIhEvPT_S1_ii --------------------------
	.section	.nv.constant0._Z22dataRaceKernelSameWarpIhEvPT_S1_ii,"a",@progbits
	.sectionflags	@""
	.align	4
.nv.constant0._Z22dataRaceKernelSameWarpIhEvPT_S1_ii:
	.zero		920


//--------------------- .nv.constant0._Z22dataRaceKernelSameWarpIlEvPT_S1_ii --------------------------
	.section	.nv.constant0._Z22dataRaceKernelSameWarpIlEvPT_S1_ii,"a",@progbits
	.sectionflags	@""
	.align	4
.nv.constant0._Z22dataRaceKernelSameWarpIlEvPT_S1_ii:
	.zero		920


//--------------------- .nv.constant0._Z22dataRaceKernelSameWarpIiEvPT_S1_ii --------------------------
	.section	.nv.constant0._Z22dataRaceKernelSameWarpIiEvPT_S1_ii,"a",@progbits
	.sectionflags	@""
	.align	4
.nv.constant0._Z22dataRaceKernelSameWarpIiEvPT_S1_ii:
	.zero		920


//--------------------- .nv.constant0._Z22dataRaceKernelSameWarpIsEvPT_S1_ii --------------------------
	.section	.nv.constant0._Z22dataRaceKernelSameWarpIsEvPT_S1_ii,"a",@progbits
	.sectionflags	@""
	.align	4
.nv.constant0._Z22dataRaceKernelSameWarpIsEvPT_S1_ii:
	.zero		920


//--------------------- .nv.constant0._Z22dataRaceKernelSameWarpIaEvPT_S1_ii --------------------------
	.section	.nv.constant0._Z22dataRaceKernelSameWarpIaEvPT_S1_ii,"a",@progbits
	.sectionflags	@""
	.align	4
.nv.constant0._Z22dataRaceKernelSameWarpIaEvPT_S1_ii:
	.zero		920


//--------------------- .nv.constant0._Z22dataRaceKernelSameWarpIdEvPT_S1_ii --------------------------
	.section	.nv.constant0._Z22dataRaceKernelSameWarpIdEvPT_S1_ii,"a",@progbits
	.sectionflags	@""
	.align	4
.nv.constant0._Z22dataRaceKernelSameWarpIdEvPT_S1_ii:
	.zero		920


//--------------------- .nv.constant0._Z22dataRaceKernelSameWarpIfEvPT_S1_ii --------------------------
	.section	.nv.constant0._Z22dataRaceKernelSameWarpIfEvPT_S1_ii,"a",@progbits
	.sectionflags	@""
	.align	4
.nv.constant0._Z22dataRaceKernelSameWarpIfEvPT_S1_ii:
	.zero		920


//--------------------- SYMBOLS --------------------------

	.type		.nv.reservedSmem.offset0,@object
	.size		.nv.reservedSmem.offset0,0x4
